//
// Generated by NVIDIA NVVM Compiler
//
// Compiler Build ID: CL-36424714
// Cuda compilation tools, release 13.0, V13.0.88
// Based on NVVM 20.0.0
//

.version 9.0
.target sm_100
.address_size 64

	// .globl	_Z9compute_XPiS_i
.global .align 1 .b8 POSSIBLE_CHAR[27] = {65, 66, 67, 68, 69, 70, 71, 72, 73, 74, 75, 76, 77, 78, 79, 80, 81, 82, 83, 84, 85, 86, 87, 88, 89, 90};

.visible .entry _Z9compute_XPiS_i(
	.param .u64 .ptr .align 1 _Z9compute_XPiS_i_param_0,
	.param .u64 .ptr .align 1 _Z9compute_XPiS_i_param_1,
	.param .u32 _Z9compute_XPiS_i_param_2
)
{
	.reg .pred 	%p<13>;
	.reg .b32 	%r<48>;
	.reg .b64 	%rd<38>;

	ld.param.u64 	%rd12, [_Z9compute_XPiS_i_param_0];
	ld.param.u64 	%rd13, [_Z9compute_XPiS_i_param_1];
	ld.param.u32 	%r16, [_Z9compute_XPiS_i_param_2];
	cvta.to.global.u64 	%rd1, %rd12;
	cvta.to.global.u64 	%rd2, %rd13;
	setp.lt.s32 	%p1, %r16, 0;
	@%p1 bra 	$L__BB0_26;
	mov.u32 	%r18, %tid.x;
	cvt.u64.u32 	%rd14, %r18;
	mov.u64 	%rd15, POSSIBLE_CHAR;
	add.s64 	%rd3, %rd15, %rd14;
	add.s32 	%r1, %r16, 1;
	mad.lo.s32 	%r2, %r18, %r16, %r18;
	mul.wide.u32 	%rd16, %r2, 4;
	add.s64 	%rd4, %rd1, %rd16;
	and.b32  	%r3, %r1, 3;
	setp.lt.u32 	%p2, %r16, 3;
	mov.b32 	%r47, 0;
	@%p2 bra 	$L__BB0_18;
	and.b32  	%r47, %r1, -4;
	mov.b32 	%r43, 0;
	cvt.s64.s32 	%rd19, %r2;
$L__BB0_3:
	setp.ne.s32 	%p3, %r43, 0;
	cvt.s64.s32 	%rd17, %r43;
	mul.wide.s32 	%rd18, %r43, 4;
	add.s64 	%rd5, %rd2, %rd18;
	add.s64 	%rd20, %rd17, %rd19;
	shl.b64 	%rd21, %rd20, 2;
	add.s64 	%rd6, %rd1, %rd21;
	@%p3 bra 	$L__BB0_5;
	mov.b32 	%r25, 0;
	st.global.u32 	[%rd4], %r25;
	bra.uni 	$L__BB0_8;
$L__BB0_5:
	ld.global.u32 	%r20, [%rd5+-4];
	ld.global.s8 	%r21, [%rd3];
	setp.ne.s32 	%p4, %r20, %r21;
	@%p4 bra 	$L__BB0_7;
	add.s32 	%r24, %r43, %r2;
	mul.wide.u32 	%rd24, %r24, 4;
	add.s64 	%rd25, %rd1, %rd24;
	st.global.u32 	[%rd25], %r43;
	bra.uni 	$L__BB0_8;
$L__BB0_7:
	ld.global.u32 	%r22, [%rd6+-4];
	add.s32 	%r23, %r43, %r2;
	mul.wide.u32 	%rd22, %r23, 4;
	add.s64 	%rd23, %rd1, %rd22;
	st.global.u32 	[%rd23], %r22;
$L__BB0_8:
	ld.global.u32 	%r26, [%rd5];
	ld.global.s8 	%r27, [%rd3];
	setp.eq.s32 	%p5, %r26, %r27;
	mul.wide.u32 	%rd26, %r43, 4;
	add.s64 	%rd7, %rd4, %rd26;
	@%p5 bra 	$L__BB0_10;
	add.s32 	%r28, %r43, %r2;
	mul.wide.s32 	%rd27, %r28, 4;
	add.s64 	%rd28, %rd1, %rd27;
	ld.global.u32 	%r29, [%rd28];
	st.global.u32 	[%rd7+4], %r29;
	bra.uni 	$L__BB0_11;
$L__BB0_10:
	add.s32 	%r30, %r43, 1;
	st.global.u32 	[%rd7+4], %r30;
$L__BB0_11:
	ld.global.u32 	%r31, [%rd5+4];
	ld.global.s8 	%r32, [%rd3];
	setp.eq.s32 	%p6, %r31, %r32;
	@%p6 bra 	$L__BB0_13;
	ld.global.u32 	%r33, [%rd6+4];
	st.global.u32 	[%rd7+8], %r33;
	bra.uni 	$L__BB0_14;
$L__BB0_13:
	add.s32 	%r34, %r43, 2;
	st.global.u32 	[%rd7+8], %r34;
$L__BB0_14:
	ld.global.u32 	%r35, [%rd5+8];
	ld.global.s8 	%r36, [%rd3];
	setp.eq.s32 	%p7, %r35, %r36;
	@%p7 bra 	$L__BB0_16;
	ld.global.u32 	%r37, [%rd6+8];
	st.global.u32 	[%rd7+12], %r37;
	bra.uni 	$L__BB0_17;
$L__BB0_16:
	add.s32 	%r38, %r43, 3;
	st.global.u32 	[%rd7+12], %r38;
$L__BB0_17:
	add.s32 	%r43, %r43, 4;
	setp.ne.s32 	%p8, %r43, %r47;
	@%p8 bra 	$L__BB0_3;
$L__BB0_18:
	setp.eq.s32 	%p9, %r3, 0;
	@%p9 bra 	$L__BB0_26;
	add.s64 	%rd8, %rd1, -4;
	cvt.s64.s32 	%rd9, %r2;
	add.s64 	%rd10, %rd2, -4;
	add.s32 	%r46, %r47, %r2;
	neg.s32 	%r45, %r3;
$L__BB0_20:
	.pragma "nounroll";
	cvt.s64.s32 	%rd11, %r47;
	setp.eq.s32 	%p10, %r47, 0;
	@%p10 bra 	$L__BB0_24;
	shl.b64 	%rd29, %rd11, 2;
	add.s64 	%rd30, %rd10, %rd29;
	ld.global.u32 	%r39, [%rd30];
	ld.global.s8 	%r40, [%rd3];
	setp.eq.s32 	%p11, %r39, %r40;
	@%p11 bra 	$L__BB0_23;
	add.s64 	%rd31, %rd9, %rd11;
	shl.b64 	%rd32, %rd31, 2;
	add.s64 	%rd33, %rd8, %rd32;
	ld.global.u32 	%r41, [%rd33];
	mul.wide.u32 	%rd34, %r46, 4;
	add.s64 	%rd35, %rd1, %rd34;
	st.global.u32 	[%rd35], %r41;
	bra.uni 	$L__BB0_25;
$L__BB0_23:
	mul.wide.u32 	%rd36, %r46, 4;
	add.s64 	%rd37, %rd1, %rd36;
	st.global.u32 	[%rd37], %r47;
	bra.uni 	$L__BB0_25;
$L__BB0_24:
	mov.b32 	%r42, 0;
	st.global.u32 	[%rd4], %r42;
$L__BB0_25:
	add.s32 	%r47, %r47, 1;
	add.s32 	%r46, %r46, 1;
	add.s32 	%r45, %r45, 1;
	setp.ne.s32 	%p12, %r45, 0;
	@%p12 bra 	$L__BB0_20;
$L__BB0_26:
	ret;

}
	// .globl	_Z12compute_DistPiS_S_S_iii
.visible .entry _Z12compute_DistPiS_S_S_iii(
	.param .u64 .ptr .align 1 _Z12compute_DistPiS_S_S_iii_param_0,
	.param .u64 .ptr .align 1 _Z12compute_DistPiS_S_S_iii_param_1,
	.param .u64 .ptr .align 1 _Z12compute_DistPiS_S_S_iii_param_2,
	.param .u64 .ptr .align 1 _Z12compute_DistPiS_S_S_iii_param_3,
	.param .u32 _Z12compute_DistPiS_S_S_iii_param_4,
	.param .u32 _Z12compute_DistPiS_S_S_iii_param_5,
	.param .u32 _Z12compute_DistPiS_S_S_iii_param_6
)
{
	.reg .pred 	%p<24>;
	.reg .b32 	%r<138>;
	.reg .b64 	%rd<77>;

	ld.param.u64 	%rd12, [_Z12compute_DistPiS_S_S_iii_param_0];
	ld.param.u64 	%rd13, [_Z12compute_DistPiS_S_S_iii_param_1];
	ld.param.u64 	%rd14, [_Z12compute_DistPiS_S_S_iii_param_2];
	ld.param.u64 	%rd11, [_Z12compute_DistPiS_S_S_iii_param_3];
	ld.param.u32 	%r30, [_Z12compute_DistPiS_S_S_iii_param_4];
	ld.param.u32 	%r31, [_Z12compute_DistPiS_S_S_iii_param_6];
	cvta.to.global.u64 	%rd1, %rd12;
	cvta.to.global.u64 	%rd2, %rd13;
	cvta.to.global.u64 	%rd3, %rd14;
	setp.gt.s32 	%p1, %r30, 16383;
	add.s32 	%r1, %r30, 1;
	shr.u32 	%r32, %r1, 14;
	add.s32 	%r33, %r32, 1;
	selp.b32 	%r34, %r33, 1, %p1;
	mov.u32 	%r35, %ctaid.x;
	mad.lo.s32 	%r36, %r35, %r32, %r35;
	selp.b32 	%r37, %r36, %r35, %p1;
	shl.b32 	%r2, %r37, 6;
	mov.u32 	%r3, %tid.x;
	add.s32 	%r136, %r2, %r3;
	add.s32 	%r5, %r136, %r34;
	setp.lt.s32 	%p2, %r30, %r136;
	@%p2 bra 	$L__BB1_32;
	cvta.to.global.u64 	%rd4, %rd11;
	setp.ne.s32 	%p3, %r31, 0;
	add.s32 	%r6, %r31, -1;
	mul.lo.s32 	%r7, %r6, %r1;
	add.s32 	%r8, %r7, -1;
	@%p3 bra 	$L__BB1_7;
	add.s32 	%r120, %r136, 1;
	max.s32 	%r121, %r120, %r5;
	not.b32 	%r122, %r2;
	add.s32 	%r123, %r121, %r122;
	sub.s32 	%r124, %r123, %r3;
	sub.s32 	%r125, %r30, %r136;
	min.u32 	%r9, %r124, %r125;
	and.b32  	%r126, %r9, 3;
	setp.eq.s32 	%p18, %r126, 3;
	@%p18 bra 	$L__BB1_5;
	add.s32 	%r127, %r9, 1;
	and.b32  	%r128, %r127, 3;
	neg.s32 	%r132, %r128;
$L__BB1_4:
	.pragma "nounroll";
	mul.wide.s32 	%rd73, %r136, 4;
	add.s64 	%rd74, %rd1, %rd73;
	mov.b32 	%r129, 0;
	st.global.u32 	[%rd74], %r129;
	add.s32 	%r136, %r136, 1;
	add.s32 	%r132, %r132, 1;
	setp.ne.s32 	%p19, %r132, 0;
	@%p19 bra 	$L__BB1_4;
$L__BB1_5:
	setp.lt.u32 	%p20, %r9, 3;
	@%p20 bra 	$L__BB1_32;
$L__BB1_6:
	mul.wide.s32 	%rd75, %r136, 4;
	add.s64 	%rd76, %rd1, %rd75;
	mov.b32 	%r130, 0;
	st.global.u32 	[%rd76], %r130;
	st.global.u32 	[%rd76+4], %r130;
	st.global.u32 	[%rd76+8], %r130;
	add.s32 	%r131, %r136, 3;
	st.global.u32 	[%rd76+12], %r130;
	add.s32 	%r136, %r136, 4;
	setp.ge.s32 	%p21, %r136, %r5;
	setp.ge.s32 	%p22, %r131, %r30;
	or.pred  	%p23, %p21, %p22;
	@%p23 bra 	$L__BB1_32;
	bra.uni 	$L__BB1_6;
$L__BB1_7:
	mul.wide.s32 	%rd15, %r6, 4;
	add.s64 	%rd5, %rd4, %rd15;
	mul.lo.s32 	%r38, %r31, %r1;
	mul.wide.s32 	%rd16, %r38, 4;
	add.s64 	%rd6, %rd1, %rd16;
	add.s32 	%r18, %r136, 1;
	max.s32 	%r39, %r18, %r5;
	not.b32 	%r40, %r2;
	add.s32 	%r41, %r39, %r40;
	sub.s32 	%r42, %r41, %r3;
	sub.s32 	%r43, %r30, %r136;
	min.u32 	%r19, %r42, %r43;
	and.b32  	%r44, %r19, 1;
	setp.eq.b32 	%p4, %r44, 1;
	@%p4 bra 	$L__BB1_15;
	setp.eq.s32 	%p5, %r136, 0;
	@%p5 bra 	$L__BB1_14;
	cvt.s64.s32 	%rd7, %r136;
	mul.wide.s32 	%rd17, %r136, 4;
	add.s64 	%rd18, %rd3, %rd17;
	ld.global.u32 	%r45, [%rd18+-4];
	ld.global.u32 	%r20, [%rd5];
	setp.eq.s32 	%p6, %r45, %r20;
	@%p6 bra 	$L__BB1_13;
	add.s32 	%r46, %r20, -65;
	mad.lo.s32 	%r47, %r46, %r1, %r136;
	mul.wide.s32 	%rd19, %r47, 4;
	add.s64 	%rd20, %rd2, %rd19;
	ld.global.u32 	%r21, [%rd20];
	setp.eq.s32 	%p7, %r21, 0;
	@%p7 bra 	$L__BB1_12;
	add.s32 	%r48, %r136, %r7;
	mul.wide.s32 	%rd21, %r48, 4;
	add.s64 	%rd22, %rd1, %rd21;
	ld.global.u32 	%r49, [%rd22];
	ld.global.u32 	%r50, [%rd22+-4];
	min.s32 	%r51, %r49, %r50;
	add.s32 	%r52, %r8, %r21;
	mul.wide.s32 	%rd23, %r52, 4;
	add.s64 	%rd24, %rd1, %rd23;
	ld.global.u32 	%r53, [%rd24];
	not.b32 	%r54, %r21;
	add.s32 	%r55, %r53, %r136;
	add.s32 	%r56, %r55, %r54;
	min.s32 	%r57, %r51, %r56;
	add.s32 	%r58, %r57, 1;
	mul.wide.s32 	%rd25, %r1, 4;
	add.s64 	%rd26, %rd22, %rd25;
	st.global.u32 	[%rd26], %r58;
	mov.u32 	%r136, %r18;
	bra.uni 	$L__BB1_15;
$L__BB1_12:
	add.s32 	%r59, %r136, %r7;
	mul.wide.s32 	%rd27, %r59, 4;
	add.s64 	%rd28, %rd1, %rd27;
	ld.global.u32 	%r60, [%rd28];
	ld.global.u32 	%r61, [%rd28+-4];
	add.s32 	%r62, %r6, %r136;
	min.s32 	%r63, %r61, %r62;
	min.s32 	%r64, %r60, %r63;
	add.s32 	%r65, %r64, 1;
	mul.wide.s32 	%rd29, %r1, 4;
	add.s64 	%rd30, %rd28, %rd29;
	st.global.u32 	[%rd30], %r65;
	mov.u32 	%r136, %r18;
	bra.uni 	$L__BB1_15;
$L__BB1_13:
	cvt.s64.s32 	%rd31, %r7;
	add.s64 	%rd32, %rd7, %rd31;
	shl.b64 	%rd33, %rd32, 2;
	add.s64 	%rd34, %rd1, %rd33;
	ld.global.u32 	%r66, [%rd34+-4];
	shl.b64 	%rd35, %rd7, 2;
	add.s64 	%rd36, %rd6, %rd35;
	st.global.u32 	[%rd36], %r66;
	mov.u32 	%r136, %r18;
	bra.uni 	$L__BB1_15;
$L__BB1_14:
	st.global.u32 	[%rd6], %r31;
	mov.u32 	%r136, %r18;
$L__BB1_15:
	setp.eq.s32 	%p8, %r19, 0;
	@%p8 bra 	$L__BB1_32;
	cvt.s64.s32 	%rd38, %r7;
	mul.wide.s32 	%rd51, %r1, 4;
$L__BB1_17:
	setp.ne.s32 	%p9, %r136, 0;
	cvt.s64.s32 	%rd8, %r136;
	mul.wide.s32 	%rd37, %r136, 4;
	add.s64 	%rd9, %rd3, %rd37;
	add.s64 	%rd39, %rd8, %rd38;
	shl.b64 	%rd40, %rd39, 2;
	add.s64 	%rd10, %rd1, %rd40;
	@%p9 bra 	$L__BB1_19;
	st.global.u32 	[%rd6], %r31;
	bra.uni 	$L__BB1_24;
$L__BB1_19:
	ld.global.u32 	%r67, [%rd9+-4];
	ld.global.u32 	%r24, [%rd5];
	setp.ne.s32 	%p10, %r67, %r24;
	@%p10 bra 	$L__BB1_21;
	ld.global.u32 	%r91, [%rd10+-4];
	shl.b64 	%rd53, %rd8, 2;
	add.s64 	%rd54, %rd6, %rd53;
	st.global.u32 	[%rd54], %r91;
	bra.uni 	$L__BB1_24;
$L__BB1_21:
	cvt.u32.u64 	%r68, %rd8;
	add.s32 	%r69, %r24, -65;
	mad.lo.s32 	%r70, %r69, %r1, %r68;
	mul.wide.s32 	%rd41, %r70, 4;
	add.s64 	%rd42, %rd2, %rd41;
	ld.global.u32 	%r25, [%rd42];
	setp.ne.s32 	%p11, %r25, 0;
	@%p11 bra 	$L__BB1_23;
	cvt.u32.u64 	%r83, %rd8;
	add.s32 	%r84, %r83, %r7;
	mul.wide.s32 	%rd49, %r84, 4;
	add.s64 	%rd50, %rd1, %rd49;
	ld.global.u32 	%r85, [%rd50];
	ld.global.u32 	%r86, [%rd50+-4];
	add.s32 	%r87, %r6, %r83;
	min.s32 	%r88, %r86, %r87;
	min.s32 	%r89, %r85, %r88;
	add.s32 	%r90, %r89, 1;
	add.s64 	%rd52, %rd50, %rd51;
	st.global.u32 	[%rd52], %r90;
	bra.uni 	$L__BB1_24;
$L__BB1_23:
	cvt.u32.u64 	%r71, %rd8;
	add.s32 	%r72, %r71, %r7;
	mul.wide.s32 	%rd43, %r72, 4;
	add.s64 	%rd44, %rd1, %rd43;
	ld.global.u32 	%r73, [%rd44];
	ld.global.u32 	%r74, [%rd44+-4];
	min.s32 	%r75, %r73, %r74;
	add.s32 	%r76, %r8, %r25;
	mul.wide.s32 	%rd45, %r76, 4;
	add.s64 	%rd46, %rd1, %rd45;
	ld.global.u32 	%r77, [%rd46];
	not.b32 	%r78, %r25;
	add.s32 	%r79, %r77, %r71;
	add.s32 	%r80, %r79, %r78;
	min.s32 	%r81, %r75, %r80;
	add.s32 	%r82, %r81, 1;
	add.s64 	%rd48, %rd44, %rd51;
	st.global.u32 	[%rd48], %r82;
$L__BB1_24:
	cvt.u32.u64 	%r92, %rd8;
	add.s32 	%r26, %r92, 1;
	setp.eq.s32 	%p12, %r26, 0;
	@%p12 bra 	$L__BB1_30;
	ld.global.u32 	%r93, [%rd9];
	ld.global.u32 	%r27, [%rd5];
	setp.eq.s32 	%p13, %r93, %r27;
	@%p13 bra 	$L__BB1_29;
	add.s32 	%r94, %r27, -65;
	mul.lo.s32 	%r95, %r94, %r1;
	cvt.s64.s32 	%rd55, %r95;
	add.s64 	%rd56, %rd55, %rd8;
	shl.b64 	%rd57, %rd56, 2;
	add.s64 	%rd58, %rd2, %rd57;
	ld.global.u32 	%r28, [%rd58+4];
	setp.eq.s32 	%p14, %r28, 0;
	@%p14 bra 	$L__BB1_28;
	ld.global.u32 	%r97, [%rd10+4];
	add.s32 	%r98, %r92, %r7;
	mul.wide.s32 	%rd59, %r98, 4;
	add.s64 	%rd60, %rd1, %rd59;
	ld.global.u32 	%r99, [%rd60];
	min.s32 	%r100, %r97, %r99;
	add.s32 	%r101, %r8, %r28;
	mul.wide.s32 	%rd61, %r101, 4;
	add.s64 	%rd62, %rd1, %rd61;
	ld.global.u32 	%r102, [%rd62];
	not.b32 	%r103, %r28;
	add.s32 	%r104, %r102, %r26;
	add.s32 	%r105, %r104, %r103;
	min.s32 	%r106, %r100, %r105;
	add.s32 	%r107, %r106, 1;
	shl.b64 	%rd63, %rd8, 2;
	add.s64 	%rd64, %rd6, %rd63;
	st.global.u32 	[%rd64+4], %r107;
	bra.uni 	$L__BB1_31;
$L__BB1_28:
	ld.global.u32 	%r109, [%rd10+4];
	add.s32 	%r110, %r92, %r7;
	mul.wide.s32 	%rd65, %r110, 4;
	add.s64 	%rd66, %rd1, %rd65;
	ld.global.u32 	%r111, [%rd66];
	add.s32 	%r112, %r92, %r31;
	min.s32 	%r113, %r111, %r112;
	min.s32 	%r114, %r109, %r113;
	add.s32 	%r115, %r114, 1;
	shl.b64 	%rd67, %rd8, 2;
	add.s64 	%rd68, %rd6, %rd67;
	st.global.u32 	[%rd68+4], %r115;
	bra.uni 	$L__BB1_31;
$L__BB1_29:
	add.s32 	%r117, %r92, %r7;
	mul.wide.s32 	%rd69, %r117, 4;
	add.s64 	%rd70, %rd1, %rd69;
	ld.global.u32 	%r118, [%rd70];
	shl.b64 	%rd71, %rd8, 2;
	add.s64 	%rd72, %rd6, %rd71;
	st.global.u32 	[%rd72+4], %r118;
	bra.uni 	$L__BB1_31;
$L__BB1_30:
	st.global.u32 	[%rd6], %r31;
$L__BB1_31:
	add.s32 	%r136, %r92, 2;
	setp.lt.s32 	%p15, %r136, %r5;
	setp.lt.s32 	%p16, %r26, %r30;
	and.pred  	%p17, %p15, %p16;
	@%p17 bra 	$L__BB1_17;
$L__BB1_32:
	ret;

}
	// .globl	_Z25compute_Dist_with_shufflePiS_S_S_iii
.visible .entry _Z25compute_Dist_with_shufflePiS_S_S_iii(
	.param .u64 .ptr .align 1 _Z25compute_Dist_with_shufflePiS_S_S_iii_param_0,
	.param .u64 .ptr .align 1 _Z25compute_Dist_with_shufflePiS_S_S_iii_param_1,
	.param .u64 .ptr .align 1 _Z25compute_Dist_with_shufflePiS_S_S_iii_param_2,
	.param .u64 .ptr .align 1 _Z25compute_Dist_with_shufflePiS_S_S_iii_param_3,
	.param .u32 _Z25compute_Dist_with_shufflePiS_S_S_iii_param_4,
	.param .u32 _Z25compute_Dist_with_shufflePiS_S_S_iii_param_5,
	.param .u32 _Z25compute_Dist_with_shufflePiS_S_S_iii_param_6
)
{
	.reg .pred 	%p<18>;
	.reg .b32 	%r<73>;
	.reg .b64 	%rd<31>;

	ld.param.u64 	%rd8, [_Z25compute_Dist_with_shufflePiS_S_S_iii_param_0];
	ld.param.u64 	%rd9, [_Z25compute_Dist_with_shufflePiS_S_S_iii_param_1];
	ld.param.u64 	%rd10, [_Z25compute_Dist_with_shufflePiS_S_S_iii_param_2];
	ld.param.u64 	%rd11, [_Z25compute_Dist_with_shufflePiS_S_S_iii_param_3];
	ld.param.u32 	%r33, [_Z25compute_Dist_with_shufflePiS_S_S_iii_param_4];
	ld.param.u32 	%r69, [_Z25compute_Dist_with_shufflePiS_S_S_iii_param_6];
	cvta.to.global.u64 	%rd1, %rd10;
	cvta.to.global.u64 	%rd2, %rd9;
	cvta.to.global.u64 	%rd3, %rd11;
	cvta.to.global.u64 	%rd4, %rd8;
	add.s32 	%r1, %r33, 1;
	mov.u32 	%r35, %ctaid.x;
	shl.b32 	%r36, %r35, 6;
	mov.u32 	%r37, %tid.x;
	add.s32 	%r2, %r36, %r37;
	setp.eq.s32 	%p1, %r69, 0;
	add.s32 	%r3, %r69, -1;
	mad.lo.s32 	%r4, %r3, %r33, %r3;
	and.b32  	%r5, %r37, 31;
	add.s32 	%r6, %r4, -1;
	@%p1 bra 	$L__BB2_25;
	mul.wide.s32 	%rd12, %r3, 4;
	add.s64 	%rd5, %rd3, %rd12;
	setp.lt.s32 	%p2, %r33, 16384;
	@%p2 bra 	$L__BB2_6;
	shr.u32 	%r7, %r1, 14;
	mov.b32 	%r70, 0;
	mul.wide.s32 	%rd29, %r1, 4;
$L__BB2_3:
	mov.u32 	%r19, %r70;
	shl.b32 	%r53, %r19, 14;
	add.s32 	%r20, %r2, %r53;
	setp.gt.s32 	%p10, %r20, %r33;
	@%p10 bra 	$L__BB2_25;
	setp.ne.s32 	%p11, %r5, 0;
	add.s32 	%r54, %r20, %r4;
	mul.wide.s32 	%rd22, %r54, 4;
	add.s64 	%rd7, %rd4, %rd22;
	ld.global.u32 	%r21, [%rd7];
	@%p11 bra 	$L__BB2_17;
	ld.global.u32 	%r71, [%rd7+-4];
	bra.uni 	$L__BB2_19;
$L__BB2_6:
	setp.gt.s32 	%p3, %r2, %r33;
	@%p3 bra 	$L__BB2_25;
	setp.eq.s32 	%p4, %r5, 0;
	add.s32 	%r38, %r2, %r4;
	mul.wide.s32 	%rd13, %r38, 4;
	add.s64 	%rd6, %rd4, %rd13;
	ld.global.u32 	%r8, [%rd6];
	@%p4 bra 	$L__BB2_10;
	shfl.sync.up.b32	%r68|%p5, %r8, 1, 0, -1;
	and.b32  	%r39, %r2, -2147483617;
	setp.ne.s32 	%p6, %r39, 1;
	@%p6 bra 	$L__BB2_11;
	ld.global.u32 	%r68, [%rd6+-4];
	bra.uni 	$L__BB2_11;
$L__BB2_10:
	ld.global.u32 	%r68, [%rd6+-4];
$L__BB2_11:
	ld.global.u32 	%r13, [%rd5];
	add.s32 	%r40, %r13, -65;
	mad.lo.s32 	%r41, %r40, %r1, %r2;
	mul.wide.s32 	%rd14, %r41, 4;
	add.s64 	%rd15, %rd2, %rd14;
	ld.global.u32 	%r14, [%rd15];
	add.s32 	%r42, %r6, %r14;
	mul.wide.s32 	%rd16, %r42, 4;
	add.s64 	%rd17, %rd4, %rd16;
	ld.global.u32 	%r15, [%rd17];
	setp.eq.s32 	%p7, %r2, 0;
	@%p7 bra 	$L__BB2_16;
	mul.wide.s32 	%rd18, %r2, 4;
	add.s64 	%rd19, %rd1, %rd18;
	ld.global.u32 	%r43, [%rd19+-4];
	setp.eq.s32 	%p8, %r43, %r13;
	mov.u32 	%r69, %r68;
	@%p8 bra 	$L__BB2_16;
	setp.eq.s32 	%p9, %r14, 0;
	@%p9 bra 	$L__BB2_15;
	min.s32 	%r44, %r68, %r8;
	not.b32 	%r45, %r14;
	add.s32 	%r46, %r15, %r2;
	add.s32 	%r47, %r46, %r45;
	min.s32 	%r48, %r44, %r47;
	add.s32 	%r69, %r48, 1;
	bra.uni 	$L__BB2_16;
$L__BB2_15:
	add.s32 	%r49, %r3, %r2;
	min.s32 	%r50, %r8, %r49;
	min.s32 	%r51, %r68, %r50;
	add.s32 	%r69, %r51, 1;
$L__BB2_16:
	mul.wide.s32 	%rd20, %r1, 4;
	add.s64 	%rd21, %rd6, %rd20;
	st.global.u32 	[%rd21], %r69;
	bra.uni 	$L__BB2_25;
$L__BB2_17:
	shfl.sync.up.b32	%r71|%p12, %r21, 1, 0, -1;
	and.b32  	%r55, %r20, -2147483617;
	setp.ne.s32 	%p13, %r55, 1;
	@%p13 bra 	$L__BB2_19;
	ld.global.u32 	%r71, [%rd7+-4];
$L__BB2_19:
	ld.global.u32 	%r26, [%rd5];
	add.s32 	%r56, %r26, -65;
	mad.lo.s32 	%r57, %r56, %r1, %r20;
	mul.wide.s32 	%rd23, %r57, 4;
	add.s64 	%rd24, %rd2, %rd23;
	ld.global.u32 	%r27, [%rd24];
	setp.eq.s32 	%p14, %r20, 0;
	mov.u32 	%r72, %r69;
	@%p14 bra 	$L__BB2_24;
	add.s32 	%r58, %r6, %r27;
	mul.wide.s32 	%rd25, %r58, 4;
	add.s64 	%rd26, %rd4, %rd25;
	ld.global.u32 	%r28, [%rd26];
	mul.wide.s32 	%rd27, %r20, 4;
	add.s64 	%rd28, %rd1, %rd27;
	ld.global.u32 	%r59, [%rd28+-4];
	setp.eq.s32 	%p15, %r59, %r26;
	mov.u32 	%r72, %r71;
	@%p15 bra 	$L__BB2_24;
	setp.ne.s32 	%p16, %r27, 0;
	@%p16 bra 	$L__BB2_23;
	add.s32 	%r65, %r3, %r20;
	min.s32 	%r66, %r21, %r65;
	min.s32 	%r67, %r71, %r66;
	add.s32 	%r72, %r67, 1;
	bra.uni 	$L__BB2_24;
$L__BB2_23:
	min.s32 	%r60, %r71, %r21;
	not.b32 	%r61, %r27;
	add.s32 	%r62, %r28, %r20;
	add.s32 	%r63, %r62, %r61;
	min.s32 	%r64, %r60, %r63;
	add.s32 	%r72, %r64, 1;
$L__BB2_24:
	add.s64 	%rd30, %rd7, %rd29;
	st.global.u32 	[%rd30], %r72;
	add.s32 	%r70, %r19, 1;
	setp.ne.s32 	%p17, %r19, %r7;
	@%p17 bra 	$L__BB2_3;
$L__BB2_25:
	ret;

}


// ===== COMPILED SASS (sm_100) =====

	.target	sm_100

	.elftype	@"ET_EXEC"


//--------------------- .note.nv.tkinfo           --------------------------
	.section	.note.nv.tkinfo,"",@"SHT_NOTE"
	.sectionflags	@"SHF_NOTE_NV_TKINFO"
	.tkinfo
        /*0018*/ 	.word	0x00000002
        /*0030*/ 	.string	""
        /*0030*/ 	.string	"ptxas"
        /*0030*/ 	.string	"Cuda compilation tools, release 13.0, V13.0.88"
        /*0030*/ 	.string	"Build cuda_13.0.r13.0/compiler.36424714_0"
        /*0030*/ 	.string	"-arch sm_100 -m 64 "



//--------------------- .note.nv.cuinfo           --------------------------
	.section	.note.nv.cuinfo,"",@"SHT_NOTE"
	.sectionflags	@"SHF_NOTE_NV_CUINFO"
        /*0018*/ 	.short	0x0002
        /*001a*/ 	.short	0x0064
        /*001c*/ 	.short	0x0082
	.zero		2


//--------------------- .nv.info                  --------------------------
	.section	.nv.info,"",@"SHT_CUDA_INFO"
	.align	4


	//----- nvinfo : EIATTR_REGCOUNT
	.align		4
        /*0000*/ 	.byte	0x04, 0x2f
        /*0002*/ 	.short	(.L_2 - .L_1)
	.align		4
.L_1:
        /*0004*/ 	.word	index@(_Z9compute_XPiS_i)
        /*0008*/ 	.word	0x00000020


	//----- nvinfo : EIATTR_FRAME_SIZE
	.align		4
.L_2:
        /*000c*/ 	.byte	0x04, 0x11
        /*000e*/ 	.short	(.L_4 - .L_3)
	.align		4
.L_3:
        /*0010*/ 	.word	index@(_Z9compute_XPiS_i)
        /*0014*/ 	.word	0x00000000


	//----- nvinfo : EIATTR_REGCOUNT
	.align		4
.L_4:
        /*0018*/ 	.byte	0x04, 0x2f
        /*001a*/ 	.short	(.L_6 - .L_5)
	.align		4
.L_5:
        /*001c*/ 	.word	index@(_Z12compute_DistPiS_S_S_iii)
        /*0020*/ 	.word	0x00000020


	//----- nvinfo : EIATTR_FRAME_SIZE
	.align		4
.L_6:
        /*0024*/ 	.byte	0x04, 0x11
        /*0026*/ 	.short	(.L_8 - .L_7)
	.align		4
.L_7:
        /*0028*/ 	.word	index@(_Z12compute_DistPiS_S_S_iii)
        /*002c*/ 	.word	0x00000000


	//----- nvinfo : EIATTR_REGCOUNT
	.align		4
.L_8:
        /*0030*/ 	.byte	0x04, 0x2f
        /*0032*/ 	.short	(.L_10 - .L_9)
	.align		4
.L_9:
        /*0034*/ 	.word	index@(_Z25compute_Dist_with_shufflePiS_S_S_iii)
        /*0038*/ 	.word	0x0000001d


	//----- nvinfo : EIATTR_FRAME_SIZE
	.align		4
.L_10:
        /*003c*/ 	.byte	0x04, 0x11
        /*003e*/ 	.short	(.L_12 - .L_11)
	.align		4
.L_11:
        /*0040*/ 	.word	index@(_Z25compute_Dist_with_shufflePiS_S_S_iii)
        /*0044*/ 	.word	0x00000000


	//----- nvinfo : EIATTR_MIN_STACK_SIZE
	.align		4
.L_12:
        /*0048*/ 	.byte	0x04, 0x12
        /*004a*/ 	.short	(.L_14 - .L_13)
	.align		4
.L_13:
        /*004c*/ 	.word	index@(_Z25compute_Dist_with_shufflePiS_S_S_iii)
        /*0050*/ 	.word	0x00000000


	//----- nvinfo : EIATTR_MIN_STACK_SIZE
	.align		4
.L_14:
        /*0054*/ 	.byte	0x04, 0x12
        /*0056*/ 	.short	(.L_16 - .L_15)
	.align		4
.L_15:
        /*0058*/ 	.word	index@(_Z12compute_DistPiS_S_S_iii)
        /*005c*/ 	.word	0x00000000


	//----- nvinfo : EIATTR_MIN_STACK_SIZE
	.align		4
.L_16:
        /*0060*/ 	.byte	0x04, 0x12
        /*0062*/ 	.short	(.L_18 - .L_17)
	.align		4
.L_17:
        /*0064*/ 	.word	index@(_Z9compute_XPiS_i)
        /*0068*/ 	.word	0x00000000
.L_18:


//--------------------- .nv.compat                --------------------------
	.section	.nv.compat,"",@"SHT_CUDA_COMPAT_INFO"
	.align	4
        /*0000*/ 	.byte	0x02, 0x09, 0x00, 0x00, 0x02, 0x02, 0x01, 0x00, 0x02, 0x05, 0x05, 0x00, 0x03, 0x07, 0x01, 0x01
        /*0010*/ 	.byte	0x02, 0x03, 0x00, 0x00, 0x02, 0x06, 0x01, 0x00, 0x04, 0x0b, 0x08, 0x00, 0x09, 0x00, 0x00, 0x00
        /*0020*/ 	.byte	0x00, 0x00, 0x00, 0x00


//--------------------- .nv.info._Z25compute_Dist_with_shufflePiS_S_S_iii --------------------------
	.section	.nv.info._Z25compute_Dist_with_shufflePiS_S_S_iii,"",@"SHT_CUDA_INFO"
	.sectionflags	@""
	.align	4


	//----- nvinfo : EIATTR_CUDA_API_VERSION
	.align		4
        /*0000*/ 	.byte	0x04, 0x37
        /*0002*/ 	.short	(.L_20 - .L_19)
.L_19:
        /*0004*/ 	.word	0x00000082


	//----- nvinfo : EIATTR_KPARAM_INFO
	.align		4
.L_20:
        /*0008*/ 	.byte	0x04, 0x17
        /*000a*/ 	.short	(.L_22 - .L_21)
.L_21:
        /*000c*/ 	.word	0x00000000
        /*0010*/ 	.short	0x0006
        /*0012*/ 	.short	0x0028
        /*0014*/ 	.byte	0x00, 0xf0, 0x11, 0x00


	//----- nvinfo : EIATTR_KPARAM_INFO
	.align		4
.L_22:
        /*0018*/ 	.byte	0x04, 0x17
        /*001a*/ 	.short	(.L_24 - .L_23)
.L_23:
        /*001c*/ 	.word	0x00000000
        /*0020*/ 	.short	0x0005
        /*0022*/ 	.short	0x0024
        /*0024*/ 	.byte	0x00, 0xf0, 0x11, 0x00


	//----- nvinfo : EIATTR_KPARAM_INFO
	.align		4
.L_24:
        /*0028*/ 	.byte	0x04, 0x17
        /*002a*/ 	.short	(.L_26 - .L_25)
.L_25:
        /*002c*/ 	.word	0x00000000
        /*0030*/ 	.short	0x0004
        /*0032*/ 	.short	0x0020
        /*0034*/ 	.byte	0x00, 0xf0, 0x11, 0x00


	//----- nvinfo : EIATTR_KPARAM_INFO
	.align		4
.L_26:
        /*0038*/ 	.byte	0x04, 0x17
        /*003a*/ 	.short	(.L_28 - .L_27)
.L_27:
        /*003c*/ 	.word	0x00000000
        /*0040*/ 	.short	0x0003
        /*0042*/ 	.short	0x0018
        /*0044*/ 	.byte	0x00, 0xf5, 0x21, 0x00


	//----- nvinfo : EIATTR_KPARAM_INFO
	.align		4
.L_28:
        /*0048*/ 	.byte	0x04, 0x17
        /*004a*/ 	.short	(.L_30 - .L_29)
.L_29:
        /*004c*/ 	.word	0x00000000
        /*0050*/ 	.short	0x0002
        /*0052*/ 	.short	0x0010
        /*0054*/ 	.byte	0x00, 0xf5, 0x21, 0x00


	//----- nvinfo : EIATTR_KPARAM_INFO
	.align		4
.L_30:
        /*0058*/ 	.byte	0x04, 0x17
        /*005a*/ 	.short	(.L_32 - .L_31)
.L_31:
        /*005c*/ 	.word	0x00000000
        /*0060*/ 	.short	0x0001
        /*0062*/ 	.short	0x0008
        /*0064*/ 	.byte	0x00, 0xf5, 0x21, 0x00


	//----- nvinfo : EIATTR_KPARAM_INFO
	.align		4
.L_32:
        /*0068*/ 	.byte	0x04, 0x17
        /*006a*/ 	.short	(.L_34 - .L_33)
.L_33:
        /*006c*/ 	.word	0x00000000
        /*0070*/ 	.short	0x0000
        /*0072*/ 	.short	0x0000
        /*0074*/ 	.byte	0x00, 0xf5, 0x21, 0x00


	//----- nvinfo : EIATTR_SPARSE_MMA_MASK
	.align		4
.L_34:
        /*0078*/ 	.byte	0x03, 0x50
        /*007a*/ 	.short	0x0000


	//----- nvinfo : EIATTR_MAXREG_COUNT
	.align		4
        /*007c*/ 	.byte	0x03, 0x1b
        /*007e*/ 	.short	0x00ff


	//----- nvinfo : EIATTR_MERCURY_ISA_VERSION
	.align		4
        /*0080*/ 	.byte	0x03, 0x5f
        /*0082*/ 	.short	0x0101


	//----- nvinfo : EIATTR_COOP_GROUP_MASK_REGIDS
	.align		4
        /*0084*/ 	.byte	0x04, 0x29
        /*0086*/ 	.short	(.L_36 - .L_35)


	//   ....[0]....
.L_35:
        /*0088*/ 	.word	0xffffffff


	//   ....[1]....
        /*008c*/ 	.word	0xffffffff


	//----- nvinfo : EIATTR_COOP_GROUP_INSTR_OFFSETS
	.align		4
.L_36:
        /*0090*/ 	.byte	0x04, 0x28
        /*0092*/ 	.short	(.L_38 - .L_37)


	//   ....[0]....
.L_37:
        /*0094*/ 	.word	0x00000270


	//   ....[1]....
        /*0098*/ 	.word	0x00000580


	//----- nvinfo : EIATTR_VRC_CTA_INIT_COUNT
	.align		4
.L_38:
        /*009c*/ 	.byte	0x02, 0x4a
	.zero		1
	.zero		1


	//----- nvinfo : EIATTR_EXIT_INSTR_OFFSETS
	.align		4
        /*00a0*/ 	.byte	0x04, 0x1c
        /*00a2*/ 	.short	(.L_40 - .L_39)


	//   ....[0]....
.L_39:
        /*00a4*/ 	.word	0x00000050


	//   ....[1]....
        /*00a8*/ 	.word	0x000001b0


	//   ....[2]....
        /*00ac*/ 	.word	0x000004b0


	//   ....[3]....
        /*00b0*/ 	.word	0x000004d0


	//   ....[4]....
        /*00b4*/ 	.word	0x000007b0


	//----- nvinfo : EIATTR_CRS_STACK_SIZE
	.align		4
.L_40:
        /*00b8*/ 	.byte	0x04, 0x1e
        /*00ba*/ 	.short	(.L_42 - .L_41)
.L_41:
        /*00bc*/ 	.word	0x00000000


	//----- nvinfo : EIATTR_CBANK_PARAM_SIZE
	.align		4
.L_42:
        /*00c0*/ 	.byte	0x03, 0x19
        /*00c2*/ 	.short	0x002c


	//----- nvinfo : EIATTR_PARAM_CBANK
	.align		4
        /*00c4*/ 	.byte	0x04, 0x0a
        /*00c6*/ 	.short	(.L_44 - .L_43)
	.align		4
.L_43:
        /*00c8*/ 	.word	index@(.nv.constant0._Z25compute_Dist_with_shufflePiS_S_S_iii)
        /*00cc*/ 	.short	0x0380
        /*00ce*/ 	.short	0x002c


	//----- nvinfo : EIATTR_SW_WAR
	.align		4
.L_44:
        /*00d0*/ 	.byte	0x04, 0x36
        /*00d2*/ 	.short	(.L_46 - .L_45)
.L_45:
        /*00d4*/ 	.word	0x00000008
.L_46:


//--------------------- .nv.info._Z12compute_DistPiS_S_S_iii --------------------------
	.section	.nv.info._Z12compute_DistPiS_S_S_iii,"",@"SHT_CUDA_INFO"
	.sectionflags	@""
	.align	4


	//----- nvinfo : EIATTR_CUDA_API_VERSION
	.align		4
        /*0000*/ 	.byte	0x04, 0x37
        /*0002*/ 	.short	(.L_48 - .L_47)
.L_47:
        /*0004*/ 	.word	0x00000082


	//----- nvinfo : EIATTR_KPARAM_INFO
	.align		4
.L_48:
        /*0008*/ 	.byte	0x04, 0x17
        /*000a*/ 	.short	(.L_50 - .L_49)
.L_49:
        /*000c*/ 	.word	0x00000000
        /*0010*/ 	.short	0x0006
        /*0012*/ 	.short	0x0028
        /*0014*/ 	.byte	0x00, 0xf0, 0x11, 0x00


	//----- nvinfo : EIATTR_KPARAM_INFO
	.align		4
.L_50:
        /*0018*/ 	.byte	0x04, 0x17
        /*001a*/ 	.short	(.L_52 - .L_51)
.L_51:
        /*001c*/ 	.word	0x00000000
        /*0020*/ 	.short	0x0005
        /*0022*/ 	.short	0x0024
        /*0024*/ 	.byte	0x00, 0xf0, 0x11, 0x00


	//----- nvinfo : EIATTR_KPARAM_INFO
	.align		4
.L_52:
        /*0028*/ 	.byte	0x04, 0x17
        /*002a*/ 	.short	(.L_54 - .L_53)
.L_53:
        /*002c*/ 	.word	0x00000000
        /*0030*/ 	.short	0x0004
        /*0032*/ 	.short	0x0020
        /*0034*/ 	.byte	0x00, 0xf0, 0x11, 0x00


	//----- nvinfo : EIATTR_KPARAM_INFO
	.align		4
.L_54:
        /*0038*/ 	.byte	0x04, 0x17
        /*003a*/ 	.short	(.L_56 - .L_55)
.L_55:
        /*003c*/ 	.word	0x00000000
        /*0040*/ 	.short	0x0003
        /*0042*/ 	.short	0x0018
        /*0044*/ 	.byte	0x00, 0xf5, 0x21, 0x00


	//----- nvinfo : EIATTR_KPARAM_INFO
	.align		4
.L_56:
        /*0048*/ 	.byte	0x04, 0x17
        /*004a*/ 	.short	(.L_58 - .L_57)
.L_57:
        /*004c*/ 	.word	0x00000000
        /*0050*/ 	.short	0x0002
        /*0052*/ 	.short	0x0010
        /*0054*/ 	.byte	0x00, 0xf5, 0x21, 0x00


	//----- nvinfo : EIATTR_KPARAM_INFO
	.align		4
.L_58:
        /*0058*/ 	.byte	0x04, 0x17
        /*005a*/ 	.short	(.L_60 - .L_59)
.L_59:
        /*005c*/ 	.word	0x00000000
        /*0060*/ 	.short	0x0001
        /*0062*/ 	.short	0x0008
        /*0064*/ 	.byte	0x00, 0xf5, 0x21, 0x00


	//----- nvinfo : EIATTR_KPARAM_INFO
	.align		4
.L_60:
        /*0068*/ 	.byte	0x04, 0x17
        /*006a*/ 	.short	(.L_62 - .L_61)
.L_61:
        /*006c*/ 	.word	0x00000000
        /*0070*/ 	.short	0x0000
        /*0072*/ 	.short	0x0000
        /*0074*/ 	.byte	0x00, 0xf5, 0x21, 0x00


	//----- nvinfo : EIATTR_SPARSE_MMA_MASK
	.align		4
.L_62:
        /*0078*/ 	.byte	0x03, 0x50
        /*007a*/ 	.short	0x0000


	//----- nvinfo : EIATTR_MAXREG_COUNT
	.align		4
        /*007c*/ 	.byte	0x03, 0x1b
        /*007e*/ 	.short	0x00ff


	//----- nvinfo : EIATTR_MERCURY_ISA_VERSION
	.align		4
        /*0080*/ 	.byte	0x03, 0x5f
        /*0082*/ 	.short	0x0101


	//----- nvinfo : EIATTR_VRC_CTA_INIT_COUNT
	.align		4
        /*0084*/ 	.byte	0x02, 0x4a
	.zero		1
	.zero		1


	//----- nvinfo : EIATTR_EXIT_INSTR_OFFSETS
	.align		4
        /*0088*/ 	.byte	0x04, 0x1c
        /*008a*/ 	.short	(.L_64 - .L_63)


	//   ....[0]....
.L_63:
        /*008c*/ 	.word	0x000000b0


	//   ....[1]....
        /*0090*/ 	.word	0x000002a0


	//   ....[2]....
        /*0094*/ 	.word	0x00000360


	//   ....[3]....
        /*0098*/ 	.word	0x00000840


	//   ....[4]....
        /*009c*/ 	.word	0x00000e70


	//----- nvinfo : EIATTR_CRS_STACK_SIZE
	.align		4
.L_64:
        /*00a0*/ 	.byte	0x04, 0x1e
        /*00a2*/ 	.short	(.L_66 - .L_65)
.L_65:
        /*00a4*/ 	.word	0x00000000


	//----- nvinfo : EIATTR_CBANK_PARAM_SIZE
	.align		4
.L_66:
        /*00a8*/ 	.byte	0x03, 0x19
        /*00aa*/ 	.short	0x002c


	//----- nvinfo : EIATTR_PARAM_CBANK
	.align		4
        /*00ac*/ 	.byte	0x04, 0x0a
        /*00ae*/ 	.short	(.L_68 - .L_67)
	.align		4
.L_67:
        /*00b0*/ 	.word	index@(.nv.constant0._Z12compute_DistPiS_S_S_iii)
        /*00b4*/ 	.short	0x0380
        /*00b6*/ 	.short	0x002c


	//----- nvinfo : EIATTR_SW_WAR
	.align		4
.L_68:
        /*00b8*/ 	.byte	0x04, 0x36
        /*00ba*/ 	.short	(.L_70 - .L_69)
.L_69:
        /*00bc*/ 	.word	0x00000008
.L_70:


//--------------------- .nv.info._Z9compute_XPiS_i --------------------------
	.section	.nv.info._Z9compute_XPiS_i,"",@"SHT_CUDA_INFO"
	.sectionflags	@""
	.align	4


	//----- nvinfo : EIATTR_CUDA_API_VERSION
	.align		4
        /*0000*/ 	.byte	0x04, 0x37
        /*0002*/ 	.short	(.L_72 - .L_71)
.L_71:
        /*0004*/ 	.word	0x00000082


	//----- nvinfo : EIATTR_KPARAM_INFO
	.align		4
.L_72:
        /*0008*/ 	.byte	0x04, 0x17
        /*000a*/ 	.short	(.L_74 - .L_73)
.L_73:
        /*000c*/ 	.word	0x00000000
        /*0010*/ 	.short	0x0002
        /*0012*/ 	.short	0x0010
        /*0014*/ 	.byte	0x00, 0xf0, 0x11, 0x00


	//----- nvinfo : EIATTR_KPARAM_INFO
	.align		4
.L_74:
        /*0018*/ 	.byte	0x04, 0x17
        /*001a*/ 	.short	(.L_76 - .L_75)
.L_75:
        /*001c*/ 	.word	0x00000000
        /*0020*/ 	.short	0x0001
        /*0022*/ 	.short	0x0008
        /*0024*/ 	.byte	0x00, 0xf5, 0x21, 0x00


	//----- nvinfo : EIATTR_KPARAM_INFO
	.align		4
.L_76:
        /*0028*/ 	.byte	0x04, 0x17
        /*002a*/ 	.short	(.L_78 - .L_77)
.L_77:
        /*002c*/ 	.word	0x00000000
        /*0030*/ 	.short	0x0000
        /*0032*/ 	.short	0x0000
        /*0034*/ 	.byte	0x00, 0xf5, 0x21, 0x00


	//----- nvinfo : EIATTR_SPARSE_MMA_MASK
	.align		4
.L_78:
        /*0038*/ 	.byte	0x03, 0x50
        /*003a*/ 	.short	0x0000


	//----- nvinfo : EIATTR_MAXREG_COUNT
	.align		4
        /*003c*/ 	.byte	0x03, 0x1b
        /*003e*/ 	.short	0x00ff


	//----- nvinfo : EIATTR_MERCURY_ISA_VERSION
	.align		4
        /*0040*/ 	.byte	0x03, 0x5f
        /*0042*/ 	.short	0x0101


	//----- nvinfo : EIATTR_VRC_CTA_INIT_COUNT
	.align		4
        /*0044*/ 	.byte	0x02, 0x4a
	.zero		1
	.zero		1


	//----- nvinfo : EIATTR_EXIT_INSTR_OFFSETS
	.align		4
        /*0048*/ 	.byte	0x04, 0x1c
        /*004a*/ 	.short	(.L_80 - .L_79)


	//   ....[0]....
.L_79:
        /*004c*/ 	.word	0x00000030


	//   ....[1]....
        /*0050*/ 	.word	0x00000490


	//   ....[2]....
        /*0054*/ 	.word	0x000006f0


	//----- nvinfo : EIATTR_CRS_STACK_SIZE
	.align		4
.L_80:
        /*0058*/ 	.byte	0x04, 0x1e
        /*005a*/ 	.short	(.L_82 - .L_81)
.L_81:
        /*005c*/ 	.word	0x00000000


	//----- nvinfo : EIATTR_CBANK_PARAM_SIZE
	.align		4
.L_82:
        /*0060*/ 	.byte	0x03, 0x19
        /*0062*/ 	.short	0x0014


	//----- nvinfo : EIATTR_PARAM_CBANK
	.align		4
        /*0064*/ 	.byte	0x04, 0x0a
        /*0066*/ 	.short	(.L_84 - .L_83)
	.align		4
.L_83:
        /*0068*/ 	.word	index@(.nv.constant0._Z9compute_XPiS_i)
        /*006c*/ 	.short	0x0380
        /*006e*/ 	.short	0x0014


	//----- nvinfo : EIATTR_SW_WAR
	.align		4
.L_84:
        /*0070*/ 	.byte	0x04, 0x36
        /*0072*/ 	.short	(.L_86 - .L_85)
.L_85:
        /*0074*/ 	.word	0x00000008
.L_86:


//--------------------- .nv.callgraph             --------------------------
	.section	.nv.callgraph,"",@"SHT_CUDA_CALLGRAPH"
	.align	4
	.sectionentsize	8
	.align		4
        /*0000*/ 	.word	0x00000000
	.align		4
        /*0004*/ 	.word	0xffffffff
	.align		4
        /*0008*/ 	.word	0x00000000
	.align		4
        /*000c*/ 	.word	0xfffffffe
	.align		4
        /*0010*/ 	.word	0x00000000
	.align		4
        /*0014*/ 	.word	0xfffffffd
	.align		4
        /*0018*/ 	.word	0x00000000
	.align		4
        /*001c*/ 	.word	0xfffffffc


//--------------------- .nv.constant4             --------------------------
	.section	.nv.constant4,"a",@progbits
	.align	8
	.align		8
.nv.constant4:
        /*0000*/ 	.dword	POSSIBLE_CHAR


//--------------------- .text._Z25compute_Dist_with_shufflePiS_S_S_iii --------------------------
	.section	.text._Z25compute_Dist_with_shufflePiS_S_S_iii,"ax",@progbits
	.align	128
        .global         _Z25compute_Dist_with_shufflePiS_S_S_iii
        .type           _Z25compute_Dist_with_shufflePiS_S_S_iii,@function
        .size           _Z25compute_Dist_with_shufflePiS_S_S_iii,(.L_x_42 - _Z25compute_Dist_with_shufflePiS_S_S_iii)
        .other          _Z25compute_Dist_with_shufflePiS_S_S_iii,@"STO_CUDA_ENTRY STV_DEFAULT"
_Z25compute_Dist_with_shufflePiS_S_S_iii:
.text._Z25compute_Dist_with_shufflePiS_S_S_iii:
[----:B------:R-:W-:Y:S08]  /*0000*/  LDC R1, c[0x0][0x37c] ;  /* 0x0000df00ff017b82 */ /* 0x000ff00000000800 */
[----:B------:R-:W0:Y:S01]  /*0010*/  LDC R15, c[0x0][0x3a8] ;  /* 0x0000ea00ff0f7b82 */ /* 0x000e220000000800 */
[----:B------:R-:W1:Y:S01]  /*0020*/  S2R R14, SR_CTAID.X ;  /* 0x00000000000e7919 */ /* 0x000e620000002500 */
[----:B------:R-:W2:Y:S01]  /*0030*/  S2R R3, SR_TID.X ;  /* 0x0000000000037919 */ /* 0x000ea20000002100 */
[----:B0-----:R-:W-:-:S13]  /*0040*/  ISETP.NE.AND P0, PT, R15, RZ, PT ;  /* 0x000000ff0f00720c */ /* 0x001fda0003f05270 */
[----:B-12---:R-:W-:Y:S05]  /*0050*/  @!P0 EXIT ;  /* 0x000000000000894d */ /* 0x006fea0003800000 */
[----:B------:R-:W0:Y:S01]  /*0060*/  LDC R2, c[0x0][0x3a0] ;  /* 0x0000e800ff027b82 */ /* 0x000e220000000800 */
[----:B------:R-:W1:Y:S01]  /*0070*/  LDCU UR6, c[0x0][0x3a8] ;  /* 0x00007500ff0677ac */ /* 0x000e620008000800 */
[----:B------:R-:W-:Y:S01]  /*0080*/  VIADD R15, R15, 0xffffffff ;  /* 0xffffffff0f0f7836 */ /* 0x000fe20000000000 */
[----:B------:R-:W-:Y:S01]  /*0090*/  LOP3.LUT R0, R3, 0x1f, RZ, 0xc0, !PT ;  /* 0x0000001f03007812 */ /* 0x000fe200078ec0ff */
[----:B------:R-:W-:Y:S01]  /*00a0*/  IMAD R14, R14, 0x40, R3 ;  /* 0x000000400e0e7824 */ /* 0x000fe200078e0203 */
[----:B------:R-:W2:Y:S03]  /*00b0*/  LDCU.64 UR4, c[0x0][0x358] ;  /* 0x00006b00ff0477ac */ /* 0x000ea60008000a00 */
[----:B------:R-:W3:Y:S01]  /*00c0*/  LDC.64 R6, c[0x0][0x398] ;  /* 0x0000e600ff067b82 */ /* 0x000ee20000000a00 */
[----:B-1----:R-:W-:Y:S01]  /*00d0*/  IMAD.U32 R8, RZ, RZ, UR6 ;  /* 0x00000006ff087e24 */ /* 0x002fe2000f8e00ff */
[----:B0-----:R-:W-:Y:S01]  /*00e0*/  ISETP.GE.AND P0, PT, R2, 0x4000, PT ;  /* 0x000040000200780c */ /* 0x001fe20003f06270 */
[----:B------:R-:W-:-:S02]  /*00f0*/  IMAD R21, R15, R2, R15 ;  /* 0x000000020f157224 */ /* 0x000fc400078e020f */
[----:B------:R-:W-:Y:S02]  /*0100*/  VIADD R17, R2, 0x1 ;  /* 0x0000000102117836 */ /* 0x000fe40000000000 */
[----:B------:R-:W-:Y:S02]  /*0110*/  VIADD R16, R21, 0xffffffff ;  /* 0xffffffff15107836 */ /* 0x000fe40000000000 */
[----:B---3--:R-:W-:-:S06]  /*0120*/  IMAD.WIDE R6, R15, 0x4, R6 ;  /* 0x000000040f067825 */ /* 0x008fcc00078e0206 */
[----:B--2---:R-:W-:Y:S05]  /*0130*/  @!P0 BRA `(.L_x_0) ;  /* 0x0000000000e08947 */ /* 0x004fea0003800000 */
[----:B------:R-:W0:Y:S01]  /*0140*/  LDC.64 R4, c[0x0][0x380] ;  /* 0x0000e000ff047b82 */ /* 0x000e220000000a00 */
[----:B------:R-:W-:Y:S01]  /*0150*/  HFMA2 R23, -RZ, RZ, 0, 0 ;  /* 0x00000000ff177431 */ /* 0x000fe200000001ff */
[----:B------:R-:W-:Y:S01]  /*0160*/  LEA.HI R20, R17, 0x1, RZ, 0x12 ;  /* 0x0000000111147811 */ /* 0x000fe200078f90ff */
[----:B------:R-:W1:Y:S05]  /*0170*/  LDCU UR6, c[0x0][0x3a0] ;  /* 0x00007400ff0677ac */ /* 0x000e6a0008000800 */
[----:B------:R-:W2:Y:S02]  /*0180*/  LDC.64 R2, c[0x0][0x388] ;  /* 0x0000e200ff027b82 */ /* 0x000ea40000000a00 */
.L_x_5:
[----:B------:R-:W-:-:S05]  /*0190*/  IMAD R22, R23, 0x4000, R14 ;  /* 0x0000400017167824 */ /* 0x000fca00078e020e */
[----:B-1----:R-:W-:-:S13]  /*01a0*/  ISETP.GT.AND P0, PT, R22, UR6, PT ;  /* 0x0000000616007c0c */ /* 0x002fda000bf04270 */
[----:B---34-:R-:W-:Y:S05]  /*01b0*/  @P0 EXIT ;  /* 0x000000000000094d */ /* 0x018fea0003800000 */
[----:B------:R-:W-:Y:S01]  /*01c0*/  ISETP.NE.AND P0, PT, R0, RZ, PT ;  /* 0x000000ff0000720c */ /* 0x000fe20003f05270 */
[----:B------:R-:W-:Y:S01]  /*01d0*/  IMAD.IADD R9, R21, 0x1, R22 ;  /* 0x0000000115097824 */ /* 0x000fe200078e0216 */
[----:B------:R1:W5:Y:S03]  /*01e0*/  LDG.E R18, desc[UR4][R6.64] ;  /* 0x0000000406127981 */ /* 0x000366000c1e1900 */
[----:B0-----:R-:W-:-:S05]  /*01f0*/  IMAD.WIDE R8, R9, 0x4, R4 ;  /* 0x0000000409087825 */ /* 0x001fca00078e0204 */
[----:B------:R1:W5:Y:S04]  /*0200*/  LDG.E R24, desc[UR4][R8.64] ;  /* 0x0000000408187981 */ /* 0x000368000c1e1900 */
[----:B------:R1:W5:Y:S01]  /*0210*/  @!P0 LDG.E R25, desc[UR4][R8.64+-0x4] ;  /* 0xfffffc0408198981 */ /* 0x000362000c1e1900 */
[----:B------:R-:W-:Y:S04]  /*0220*/  BSSY.RECONVERGENT B0, `(.L_x_1) ;  /* 0x0000008000007945 */ /* 0x000fe80003800200 */
[----:B------:R-:W-:Y:S05]  /*0230*/  @!P0 BRA `(.L_x_2) ;  /* 0x0000000000188947 */ /* 0x000fea0003800000 */
[----:B------:R-:W-:Y:S01]  /*0240*/  LOP3.LUT R10, R22, 0x8000001f, RZ, 0xc0, !PT ;  /* 0x8000001f160a7812 */ /* 0x000fe200078ec0ff */
[----:B------:R-:W-:Y:S05]  /*0250*/  WARPSYNC.ALL ;  /* 0x0000000000007948 */ /* 0x000fea0003800000 */
[----:B------:R-:W-:Y:S01]  /*0260*/  ISETP.NE.AND P0, PT, R10, 0x1, PT ;  /* 0x000000010a00780c */ /* 0x000fe20003f05270 */
[----:B-----5:R0:W3:-:S12]  /*0270*/  SHFL.UP PT, R25, R24, 0x1, RZ ;  /* 0x0420000018197989 */ /* 0x0200d800000e00ff */
[----:B0-----:R-:W-:Y:S05]  /*0280*/  @P0 BRA `(.L_x_2) ;  /* 0x0000000000040947 */ /* 0x001fea0003800000 */
[----:B---3--:R0:W5:Y:S02]  /*0290*/  LDG.E R25, desc[UR4][R8.64+-0x4] ;  /* 0xfffffc0408197981 */ /* 0x008164000c1e1900 */
.L_x_2:
[----:B------:R-:W-:Y:S05]  /*02a0*/  BSYNC.RECONVERGENT B0 ;  /* 0x0000000000007941 */ /* 0x000fea0003800200 */
.L_x_1:
[----:B------:R-:W4:Y:S01]  /*02b0*/  LDCU UR7, c[0x0][0x3a8] ;  /* 0x00007500ff0777ac */ /* 0x000f220008000800 */
[----:B------:R-:W-:Y:S01]  /*02c0*/  ISETP.NE.AND P1, PT, R22, RZ, PT ;  /* 0x000000ff1600720c */ /* 0x000fe20003f25270 */
[----:B-----5:R-:W-:Y:S01]  /*02d0*/  VIADD R10, R18, 0xffffffbf ;  /* 0xffffffbf120a7836 */ /* 0x020fe20000000000 */
[----:B------:R-:W-:Y:S01]  /*02e0*/  BSSY.RECONVERGENT B0, `(.L_x_3) ;  /* 0x0000019000007945 */ /* 0x000fe20003800200 */
[----:B------:R-:W-:Y:S02]  /*02f0*/  VIADD R23, R23, 0x1 ;  /* 0x0000000117177836 */ /* 0x000fe40000000000 */
[----:B------:R-:W-:-:S03]  /*0300*/  IMAD R11, R10, R17, R22 ;  /* 0x000000110a0b7224 */ /* 0x000fc600078e0216 */
[----:B------:R-:W-:Y:S01]  /*0310*/  ISETP.NE.AND P0, PT, R23, R20, PT ;  /* 0x000000141700720c */ /* 0x000fe20003f05270 */
[----:B--2---:R-:W-:Y:S01]  /*0320*/  IMAD.WIDE R10, R11, 0x4, R2 ;  /* 0x000000040b0a7825 */ /* 0x004fe200078e0202 */
[----:B----4-:R-:W-:-:S03]  /*0330*/  MOV R26, UR7 ;  /* 0x00000007001a7c02 */ /* 0x010fc60008000f00 */
[----:B------:R-:W-:Y:S08]  /*0340*/  @!P1 BRA `(.L_x_4) ;  /* 0x0000000000489947 */ /* 0x000ff00003800000 */
[----:B------:R-:W2:Y:S01]  /*0350*/  LDC.64 R12, c[0x0][0x390] ;  /* 0x0000e400ff0c7b82 */ /* 0x000ea20000000a00 */
[----:B------:R-:W4:Y:S01]  /*0360*/  LDG.E R11, desc[UR4][R10.64] ;  /* 0x000000040a0b7981 */ /* 0x000f22000c1e1900 */
[----:B--2---:R-:W-:-:S06]  /*0370*/  IMAD.WIDE R12, R22, 0x4, R12 ;  /* 0x00000004160c7825 */ /* 0x004fcc00078e020c */
[----:B------:R-:W2:Y:S01]  /*0380*/  LDG.E R13, desc[UR4][R12.64+-0x4] ;  /* 0xfffffc040c0d7981 */ /* 0x000ea2000c1e1900 */
[----:B---3--:R-:W-:Y:S02]  /*0390*/  IMAD.MOV.U32 R26, RZ, RZ, R25 ;  /* 0x000000ffff1a7224 */ /* 0x008fe400078e0019 */
[----:B----4-:R-:W-:Y:S01]  /*03a0*/  IMAD.IADD R19, R11, 0x1, R16 ;  /* 0x000000010b137824 */ /* 0x010fe200078e0210 */
[----:B--2---:R-:W-:-:S03]  /*03b0*/  ISETP.NE.AND P1, PT, R13, R18, PT ;  /* 0x000000120d00720c */ /* 0x004fc60003f25270 */
[----:B------:R-:W-:-:S10]  /*03c0*/  IMAD.WIDE R18, R19, 0x4, R4 ;  /* 0x0000000413127825 */ /* 0x000fd400078e0204 */
[----:B------:R-:W-:Y:S05]  /*03d0*/  @!P1 BRA `(.L_x_4) ;  /* 0x0000000000249947 */ /* 0x000fea0003800000 */
[----:B------:R-:W2:Y:S01]  /*03e0*/  LDG.E R18, desc[UR4][R18.64] ;  /* 0x0000000412127981 */ /* 0x000ea2000c1e1900 */
[----:B------:R-:W-:-:S13]  /*03f0*/  ISETP.NE.AND P1, PT, R11, RZ, PT ;  /* 0x000000ff0b00720c */ /* 0x000fda0003f25270 */
[----:B------:R-:W-:Y:S02]  /*0400*/  @P1 LOP3.LUT R11, RZ, R11, RZ, 0x33, !PT ;  /* 0x0000000bff0b1212 */ /* 0x000fe400078e33ff */
[----:B------:R-:W-:-:S04]  /*0410*/  @!P1 VIADDMNMX R10, R15, R22, R24, PT ;  /* 0x000000160f0a9246 */ /* 0x000fc80003800118 */
[----:B------:R-:W-:-:S05]  /*0420*/  @!P1 VIMNMX R10, PT, PT, R10, R25, PT ;  /* 0x000000190a0a9248 */ /* 0x000fca0003fe0100 */
[----:B------:R-:W-:Y:S01]  /*0430*/  @!P1 VIADD R26, R10, 0x1 ;  /* 0x000000010a1a9836 */ /* 0x000fe20000000000 */
[----:B--2---:R-:W-:-:S04]  /*0440*/  @P1 IADD3 R11, PT, PT, R11, R18, R22 ;  /* 0x000000120b0b1210 */ /* 0x004fc80007ffe016 */
[----:B------:R-:W-:-:S04]  /*0450*/  @P1 VIMNMX3 R11, R25, R24, R11, PT ;  /* 0x00000018190b120f */ /* 0x000fc8000380010b */
[----:B------:R-:W-:-:S07]  /*0460*/  @P1 IADD3 R26, PT, PT, R11, 0x1, RZ ;  /* 0x000000010b1a1810 */ /* 0x000fce0007ffe0ff */
.L_x_4:
[----:B------:R-:W-:Y:S05]  /*0470*/  BSYNC.RECONVERGENT B0 ;  /* 0x0000000000007941 */ /* 0x000fea0003800200 */
.L_x_3:
[----:B01----:R-:W-:-:S05]  /*0480*/  IMAD.WIDE R8, R17, 0x4, R8 ;  /* 0x0000000411087825 */ /* 0x003fca00078e0208 */
[----:B------:R4:W-:Y:S01]  /*0490*/  STG.E desc[UR4][R8.64], R26 ;  /* 0x0000001a08007986 */ /* 0x0009e2000c101904 */
[----:B------:R-:W-:Y:S05]  /*04a0*/  @P0 BRA `(.L_x_5) ;  /* 0xfffffffc00380947 */ /* 0x000fea000383ffff */
[----:B------:R-:W-:Y:S05]  /*04b0*/  EXIT ;  /* 0x000000000000794d */ /* 0x000fea0003800000 */
.L_x_0:
[----:B------:R-:W-:-:S13]  /*04c0*/  ISETP.GT.AND P0, PT, R14, R2, PT ;  /* 0x000000020e00720c */ /* 0x000fda0003f04270 */
[----:B------:R-:W-:Y:S05]  /*04d0*/  @P0 EXIT ;  /* 0x000000000000094d */ /* 0x000fea0003800000 */
[----:B------:R-:W0:Y:S01]  /*04e0*/  LDC.64 R2, c[0x0][0x380] ;  /* 0x0000e000ff027b82 */ /* 0x000e220000000a00 */
[----:B------:R-:W-:-:S04]  /*04f0*/  IMAD.IADD R5, R14, 0x1, R21 ;  /* 0x000000010e057824 */ /* 0x000fc800078e0215 */
[----:B0-----:R-:W-:-:S05]  /*0500*/  IMAD.WIDE R4, R5, 0x4, R2 ;  /* 0x0000000405047825 */ /* 0x001fca00078e0202 */
[----:B------:R0:W5:Y:S01]  /*0510*/  LDG.E R9, desc[UR4][R4.64] ;  /* 0x0000000404097981 */ /* 0x000162000c1e1900 */
[----:B------:R-:W-:Y:S01]  /*0520*/  ISETP.NE.AND P0, PT, R0, RZ, PT ;  /* 0x000000ff0000720c */ /* 0x000fe20003f05270 */
[----:B------:R-:W-:-:S12]  /*0530*/  BSSY.RECONVERGENT B0, `(.L_x_6) ;  /* 0x000000a000007945 */ /* 0x000fd80003800200 */
[----:B0-----:R-:W-:Y:S05]  /*0540*/  @!P0 BRA `(.L_x_7) ;  /* 0x00000000001c8947 */ /* 0x001fea0003800000 */
[----:B------:R-:W-:Y:S01]  /*0550*/  LOP3.LUT R10, R14, 0x8000001f, RZ, 0xc0, !PT ;  /* 0x8000001f0e0a7812 */ /* 0x000fe200078ec0ff */
[----:B------:R-:W-:Y:S05]  /*0560*/  WARPSYNC.ALL ;  /* 0x0000000000007948 */ /* 0x000fea0003800000 */
[----:B------:R-:W-:Y:S01]  /*0570*/  ISETP.NE.AND P0, PT, R10, 0x1, PT ;  /* 0x000000010a00780c */ /* 0x000fe20003f05270 */
[----:B-----5:R1:W2:-:S12]  /*0580*/  SHFL.UP PT, R0, R9, 0x1, RZ ;  /* 0x0420000009007989 */ /* 0x02029800000e00ff */
[----:B-1----:R-:W-:Y:S05]  /*0590*/  @P0 BRA `(.L_x_8) ;  /* 0x00000000000c0947 */ /* 0x002fea0003800000 */
[----:B--2---:R1:W5:Y:S01]  /*05a0*/  LDG.E R0, desc[UR4][R4.64+-0x4] ;  /* 0xfffffc0404007981 */ /* 0x004362000c1e1900 */
[----:B------:R-:W-:Y:S05]  /*05b0*/  BRA `(.L_x_8) ;  /* 0x0000000000047947 */ /* 0x000fea0003800000 */
.L_x_7:
[----:B------:R0:W5:Y:S02]  /*05c0*/  LDG.E R0, desc[UR4][R4.64+-0x4] ;  /* 0xfffffc0404007981 */ /* 0x000164000c1e1900 */
.L_x_8:
[----:B------:R-:W-:Y:S05]  /*05d0*/  BSYNC.RECONVERGENT B0 ;  /* 0x0000000000007941 */ /* 0x000fea0003800200 */
.L_x_6:
[----:B------:R-:W3:Y:S01]  /*05e0*/  LDG.E R12, desc[UR4][R6.64] ;  /* 0x00000004060c7981 */ /* 0x000ee2000c1e1900 */
[----:B------:R-:W4:Y:S01]  /*05f0*/  LDC.64 R10, c[0x0][0x388] ;  /* 0x0000e200ff0a7b82 */ /* 0x000f220000000a00 */
[----:B---3--:R-:W-:-:S04]  /*0600*/  VIADD R13, R12, 0xffffffbf ;  /* 0xffffffbf0c0d7836 */ /* 0x008fc80000000000 */
[----:B------:R-:W-:-:S04]  /*0610*/  IMAD R13, R13, R17, R14 ;  /* 0x000000110d0d7224 */ /* 0x000fc800078e020e */
[----:B----4-:R-:W-:-:S06]  /*0620*/  IMAD.WIDE R10, R13, 0x4, R10 ;  /* 0x000000040d0a7825 */ /* 0x010fcc00078e020a */
[----:B------:R-:W3:Y:S01]  /*0630*/  LDG.E R11, desc[UR4][R10.64] ;  /* 0x000000040a0b7981 */ /* 0x000ee2000c1e1900 */
[----:B------:R-:W-:Y:S01]  /*0640*/  ISETP.NE.AND P0, PT, R14, RZ, PT ;  /* 0x000000ff0e00720c */ /* 0x000fe20003f05270 */
[----:B------:R-:W-:Y:S01]  /*0650*/  BSSY.RECONVERGENT B0, `(.L_x_9) ;  /* 0x0000014000007945 */ /* 0x000fe20003800200 */
[----:B01----:R-:W-:-:S04]  /*0660*/  IMAD.WIDE R4, R17, 0x4, R4 ;  /* 0x0000000411047825 */ /* 0x003fc800078e0204 */
[----:B---3--:R-:W-:-:S04]  /*0670*/  IMAD.IADD R13, R11, 0x1, R16 ;  /* 0x000000010b0d7824 */ /* 0x008fc800078e0210 */
[----:B------:R-:W-:-:S03]  /*0680*/  IMAD.WIDE R2, R13, 0x4, R2 ;  /* 0x000000040d027825 */ /* 0x000fc600078e0202 */
[----:B------:R-:W-:Y:S05]  /*0690*/  @!P0 BRA `(.L_x_10) ;  /* 0x00000000003c8947 */ /* 0x000fea0003800000 */
[----:B------:R-:W0:Y:S02]  /*06a0*/  LDC.64 R6, c[0x0][0x390] ;  /* 0x0000e400ff067b82 */ /* 0x000e240000000a00 */
[----:B0-----:R-:W-:-:S06]  /*06b0*/  IMAD.WIDE R6, R14, 0x4, R6 ;  /* 0x000000040e067825 */ /* 0x001fcc00078e0206 */
[----:B------:R-:W3:Y:S01]  /*06c0*/  LDG.E R7, desc[UR4][R6.64+-0x4] ;  /* 0xfffffc0406077981 */ /* 0x000ee2000c1e1900 */
[----:B--2--5:R-:W-:Y:S02]  /*06d0*/  MOV R8, R0 ;  /* 0x0000000000087202 */ /* 0x024fe40000000f00 */
[----:B---3--:R-:W-:-:S13]  /*06e0*/  ISETP.NE.AND P0, PT, R7, R12, PT ;  /* 0x0000000c0700720c */ /* 0x008fda0003f05270 */
[----:B------:R-:W-:Y:S05]  /*06f0*/  @!P0 BRA `(.L_x_10) ;  /* 0x0000000000248947 */ /* 0x000fea0003800000 */
[----:B------:R-:W2:Y:S01]  /*0700*/  LDG.E R3, desc[UR4][R2.64] ;  /* 0x0000000402037981 */ /* 0x000ea2000c1e1900 */
[----:B------:R-:W-:-:S13]  /*0710*/  ISETP.NE.AND P0, PT, R11, RZ, PT ;  /* 0x000000ff0b00720c */ /* 0x000fda0003f05270 */
[----:B------:R-:W-:Y:S02]  /*0720*/  @P0 LOP3.LUT R11, RZ, R11, RZ, 0x33, !PT ;  /* 0x0000000bff0b0212 */ /* 0x000fe400078e33ff */
[----:B------:R-:W-:-:S04]  /*0730*/  @!P0 VIADDMNMX R15, R15, R14, R9, PT ;  /* 0x0000000e0f0f8246 */ /* 0x000fc80003800109 */
[----:B------:R-:W-:Y:S02]  /*0740*/  @!P0 VIMNMX R15, PT, PT, R15, R0, PT ;  /* 0x000000000f0f8248 */ /* 0x000fe40003fe0100 */
[----:B--2---:R-:W-:-:S04]  /*0750*/  @P0 IADD3 R11, PT, PT, R11, R3, R14 ;  /* 0x000000030b0b0210 */ /* 0x004fc80007ffe00e */
[----:B------:R-:W-:-:S05]  /*0760*/  @P0 VIMNMX3 R11, R0, R9, R11, PT ;  /* 0x00000009000b020f */ /* 0x000fca000380010b */
[----:B------:R-:W-:Y:S02]  /*0770*/  @P0 VIADD R8, R11, 0x1 ;  /* 0x000000010b080836 */ /* 0x000fe40000000000 */
[----:B------:R-:W-:-:S07]  /*0780*/  @!P0 VIADD R8, R15, 0x1 ;  /* 0x000000010f088836 */ /* 0x000fce0000000000 */
.L_x_10:
[----:B------:R-:W-:Y:S05]  /*0790*/  BSYNC.RECONVERGENT B0 ;  /* 0x0000000000007941 */ /* 0x000fea0003800200 */
.L_x_9:
[----:B------:R-:W-:Y:S01]  /*07a0*/  STG.E desc[UR4][R4.64], R8 ;  /* 0x0000000804007986 */ /* 0x000fe2000c101904 */
[----:B------:R-:W-:Y:S05]  /*07b0*/  EXIT ;  /* 0x000000000000794d */ /* 0x000fea0003800000 */
.L_x_11:
[----:B------:R-:W-:-:S00]  /*07c0*/  BRA `(.L_x_11) ;  /* 0xfffffffc00fc7947 */ /* 0x000fc0000383ffff */
[----:B------:R-:W-:-:S00]  /*07d0*/  NOP ;  /* 0x0000000000007918 */ /* 0x000fc00000000000 */
        /* <DEDUP_REMOVED lines=10> */
.L_x_42:


//--------------------- .text._Z12compute_DistPiS_S_S_iii --------------------------
	.section	.text._Z12compute_DistPiS_S_S_iii,"ax",@progbits
	.align	128
        .global         _Z12compute_DistPiS_S_S_iii
        .type           _Z12compute_DistPiS_S_S_iii,@function
        .size           _Z12compute_DistPiS_S_S_iii,(.L_x_43 - _Z12compute_DistPiS_S_S_iii)
        .other          _Z12compute_DistPiS_S_S_iii,@"STO_CUDA_ENTRY STV_DEFAULT"
_Z12compute_DistPiS_S_S_iii:
.text._Z12compute_DistPiS_S_S_iii:
[----:B------:R-:W-:Y:S08]  /*0000*/  LDC R1, c[0x0][0x37c] ;  /* 0x0000df00ff017b82 */ /* 0x000ff00000000800 */
[----:B------:R-:W0:Y:S01]  /*0010*/  LDC R11, c[0x0][0x3a0] ;  /* 0x0000e800ff0b7b82 */ /* 0x000e220000000800 */
[----:B------:R-:W1:Y:S01]  /*0020*/  S2R R3, SR_CTAID.X ;  /* 0x0000000000037919 */ /* 0x000e620000002500 */
[----:B------:R-:W2:Y:S01]  /*0030*/  S2R R5, SR_TID.X ;  /* 0x0000000000057919 */ /* 0x000ea20000002100 */
[C---:B0-----:R-:W-:Y:S01]  /*0040*/  ISETP.GT.AND P0, PT, R11.reuse, 0x3fff, PT ;  /* 0x00003fff0b00780c */ /* 0x041fe20003f04270 */
[----:B------:R-:W-:-:S05]  /*0050*/  VIADD R21, R11, 0x1 ;  /* 0x000000010b157836 */ /* 0x000fca0000000000 */
[----:B------:R-:W-:-:S07]  /*0060*/  SHF.R.U32.HI R0, RZ, 0xe, R21 ;  /* 0x0000000eff007819 */ /* 0x000fce0000011615 */
[----:B-1----:R-:W-:-:S04]  /*0070*/  @P0 IMAD R3, R0, R3, R3 ;  /* 0x0000000300030224 */ /* 0x002fc800078e0203 */
[----:B------:R-:W-:-:S04]  /*0080*/  IMAD.SHL.U32 R2, R3, 0x40, RZ ;  /* 0x0000004003027824 */ /* 0x000fc800078e00ff */
[----:B--2---:R-:W-:-:S05]  /*0090*/  IMAD.IADD R23, R2, 0x1, R5 ;  /* 0x0000000102177824 */ /* 0x004fca00078e0205 */
[----:B------:R-:W-:-:S13]  /*00a0*/  ISETP.GT.AND P1, PT, R23, R11, PT ;  /* 0x0000000b1700720c */ /* 0x000fda0003f24270 */
[----:B------:R-:W-:Y:S05]  /*00b0*/  @P1 EXIT ;  /* 0x000000000000194d */ /* 0x000fea0003800000 */
[----:B------:R-:W0:Y:S01]  /*00c0*/  LDC R8, c[0x0][0x3a8] ;  /* 0x0000ea00ff087b82 */ /* 0x000e220000000800 */
[----:B------:R-:W-:Y:S01]  /*00d0*/  VIADD R0, R0, 0x1 ;  /* 0x0000000100007836 */ /* 0x000fe20000000000 */
[----:B------:R-:W1:Y:S04]  /*00e0*/  LDCU.64 UR4, c[0x0][0x358] ;  /* 0x00006b00ff0477ac */ /* 0x000e680008000a00 */
[----:B------:R-:W-:-:S05]  /*00f0*/  SEL R20, R0, 0x1, P0 ;  /* 0x0000000100147807 */ /* 0x000fca0000000000 */
[----:B------:R-:W-:Y:S01]  /*0100*/  IMAD.IADD R20, R20, 0x1, R23 ;  /* 0x0000000114147824 */ /* 0x000fe200078e0217 */
[C---:B0-----:R-:W-:Y:S01]  /*0110*/  ISETP.NE.AND P0, PT, R8.reuse, RZ, PT ;  /* 0x000000ff0800720c */ /* 0x041fe20003f05270 */
[----:B------:R-:W-:-:S04]  /*0120*/  VIADD R0, R8, 0xffffffff ;  /* 0xffffffff08007836 */ /* 0x000fc80000000000 */
[----:B------:R-:W-:-:S08]  /*0130*/  IMAD R22, R21, R0, RZ ;  /* 0x0000000015167224 */ /* 0x000fd000078e02ff */
[----:B-1----:R-:W-:Y:S05]  /*0140*/  @P0 BRA `(.L_x_12) ;  /* 0x00000000008c0947 */ /* 0x002fea0003800000 */
[----:B------:R-:W-:Y:S01]  /*0150*/  LOP3.LUT R3, RZ, R2, RZ, 0x33, !PT ;  /* 0x00000002ff037212 */ /* 0x000fe200078e33ff */
[----:B------:R-:W-:Y:S01]  /*0160*/  IMAD.MOV R2, RZ, RZ, -R23 ;  /* 0x000000ffff027224 */ /* 0x000fe200078e0a17 */
[----:B------:R-:W-:Y:S01]  /*0170*/  VIADDMNMX R0, R23, 0x1, R20, !PT ;  /* 0x0000000117007846 */ /* 0x000fe20007800114 */
[----:B------:R-:W-:Y:S03]  /*0180*/  BSSY.RECONVERGENT B0, `(.L_x_13) ;  /* 0x0000011000007945 */ /* 0x000fe60003800200 */
[----:B------:R-:W-:-:S04]  /*0190*/  IADD3 R0, PT, PT, -R5, R0, R3 ;  /* 0x0000000005007210 */ /* 0x000fc80007ffe103 */
[----:B------:R-:W-:-:S04]  /*01a0*/  VIADDMNMX.U32 R0, R2, R11, R0, PT ;  /* 0x0000000b02007246 */ /* 0x000fc80003800000 */
[C---:B------:R-:W-:Y:S02]  /*01b0*/  LOP3.LUT R2, R0.reuse, 0x3, RZ, 0xc0, !PT ;  /* 0x0000000300027812 */ /* 0x040fe400078ec0ff */
[----:B------:R-:W-:Y:S02]  /*01c0*/  ISETP.GE.U32.AND P0, PT, R0, 0x3, PT ;  /* 0x000000030000780c */ /* 0x000fe40003f06070 */
[----:B------:R-:W-:-:S13]  /*01d0*/  ISETP.NE.AND P1, PT, R2, 0x3, PT ;  /* 0x000000030200780c */ /* 0x000fda0003f25270 */
[----:B------:R-:W-:Y:S05]  /*01e0*/  @!P1 BRA `(.L_x_14) ;  /* 0x0000000000289947 */ /* 0x000fea0003800000 */
[----:B------:R-:W0:Y:S01]  /*01f0*/  LDC.64 R4, c[0x0][0x380] ;  /* 0x0000e000ff047b82 */ /* 0x000e220000000a00 */
[----:B------:R-:W-:-:S05]  /*0200*/  VIADD R0, R0, 0x1 ;  /* 0x0000000100007836 */ /* 0x000fca0000000000 */
[----:B------:R-:W-:-:S05]  /*0210*/  LOP3.LUT R0, R0, 0x3, RZ, 0xc0, !PT ;  /* 0x0000000300007812 */ /* 0x000fca00078ec0ff */
[----:B------:R-:W-:-:S07]  /*0220*/  IMAD.MOV R0, RZ, RZ, -R0 ;  /* 0x000000ffff007224 */ /* 0x000fce00078e0a00 */
.L_x_15:
[----:B0-----:R-:W-:-:S04]  /*0230*/  IMAD.WIDE R2, R23, 0x4, R4 ;  /* 0x0000000417027825 */ /* 0x001fc800078e0204 */
[----:B------:R-:W-:Y:S01]  /*0240*/  VIADD R0, R0, 0x1 ;  /* 0x0000000100007836 */ /* 0x000fe20000000000 */
[----:B------:R1:W-:Y:S01]  /*0250*/  STG.E desc[UR4][R2.64], RZ ;  /* 0x000000ff02007986 */ /* 0x0003e2000c101904 */
[----:B------:R-:W-:-:S03]  /*0260*/  VIADD R23, R23, 0x1 ;  /* 0x0000000117177836 */ /* 0x000fc60000000000 */
[----:B------:R-:W-:-:S13]  /*0270*/  ISETP.NE.AND P1, PT, R0, RZ, PT ;  /* 0x000000ff0000720c */ /* 0x000fda0003f25270 */
[----:B-1----:R-:W-:Y:S05]  /*0280*/  @P1 BRA `(.L_x_15) ;  /* 0xfffffffc00e81947 */ /* 0x002fea000383ffff */
.L_x_14:
[----:B------:R-:W-:Y:S05]  /*0290*/  BSYNC.RECONVERGENT B0 ;  /* 0x0000000000007941 */ /* 0x000fea0003800200 */
.L_x_13:
[----:B------:R-:W-:Y:S05]  /*02a0*/  @!P0 EXIT ;  /* 0x000000000000894d */ /* 0x000fea0003800000 */
[----:B------:R-:W0:Y:S01]  /*02b0*/  LDC.64 R2, c[0x0][0x380] ;  /* 0x0000e000ff027b82 */ /* 0x000e220000000a00 */
[----:B------:R-:W1:Y:S02]  /*02c0*/  LDCU UR6, c[0x0][0x3a0] ;  /* 0x00007400ff0677ac */ /* 0x000e640008000800 */
.L_x_16:
[C---:B------:R-:W-:Y:S02]  /*02d0*/  VIADD R0, R23.reuse, 0x3 ;  /* 0x0000000317007836 */ /* 0x040fe40000000000 */
[----:B0-----:R-:W-:-:S03]  /*02e0*/  IMAD.WIDE R4, R23, 0x4, R2 ;  /* 0x0000000417047825 */ /* 0x001fc600078e0202 */
[----:B-1----:R-:W-:Y:S01]  /*02f0*/  ISETP.GE.AND P0, PT, R0, UR6, PT ;  /* 0x0000000600007c0c */ /* 0x002fe2000bf06270 */
[----:B------:R-:W-:Y:S01]  /*0300*/  VIADD R23, R23, 0x4 ;  /* 0x0000000417177836 */ /* 0x000fe20000000000 */
[----:B------:R0:W-:Y:S04]  /*0310*/  STG.E desc[UR4][R4.64], RZ ;  /* 0x000000ff04007986 */ /* 0x0001e8000c101904 */
[----:B------:R-:W-:Y:S01]  /*0320*/  ISETP.GE.OR P0, PT, R23, R20, P0 ;  /* 0x000000141700720c */ /* 0x000fe20000706670 */
[----:B------:R0:W-:Y:S04]  /*0330*/  STG.E desc[UR4][R4.64+0x4], RZ ;  /* 0x000004ff04007986 */ /* 0x0001e8000c101904 */
[----:B------:R0:W-:Y:S04]  /*0340*/  STG.E desc[UR4][R4.64+0x8], RZ ;  /* 0x000008ff04007986 */ /* 0x0001e8000c101904 */
[----:B------:R0:W-:Y:S04]  /*0350*/  STG.E desc[UR4][R4.64+0xc], RZ ;  /* 0x00000cff04007986 */ /* 0x0001e8000c101904 */
[----:B------:R-:W-:Y:S05]  /*0360*/  @P0 EXIT ;  /* 0x000000000000094d */ /* 0x000fea0003800000 */
[----:B------:R-:W-:Y:S05]  /*0370*/  BRA `(.L_x_16) ;  /* 0xfffffffc00d47947 */ /* 0x000fea000383ffff */
.L_x_12:
[----:B------:R-:W-:Y:S01]  /*0380*/  VIADD R9, R23, 0x1 ;  /* 0x0000000117097836 */ /* 0x000fe20000000000 */
[----:B------:R-:W-:Y:S01]  /*0390*/  LOP3.LUT R10, RZ, R2, RZ, 0x33, !PT ;  /* 0x00000002ff0a7212 */ /* 0x000fe200078e33ff */
[----:B------:R-:W0:Y:S01]  /*03a0*/  LDC.64 R6, c[0x0][0x380] ;  /* 0x0000e000ff067b82 */ /* 0x000e220000000a00 */
[----:B------:R-:W-:Y:S01]  /*03b0*/  BSSY.RECONVERGENT B0, `(.L_x_17) ;  /* 0x0000042000007945 */ /* 0x000fe20003800200 */
[----:B------:R-:W-:Y:S01]  /*03c0*/  IMAD R24, R21, R0, -0x1 ;  /* 0xffffffff15187424 */ /* 0x000fe200078e0200 */
[----:B------:R-:W-:-:S04]  /*03d0*/  VIMNMX R4, PT, PT, R20, R9, !PT ;  /* 0x0000000914047248 */ /* 0x000fc80007fe0100 */
[----:B------:R-:W-:Y:S01]  /*03e0*/  IADD3 R4, PT, PT, -R5, R4, R10 ;  /* 0x0000000405047210 */ /* 0x000fe20007ffe10a */
[----:B------:R-:W-:Y:S01]  /*03f0*/  IMAD.MOV R10, RZ, RZ, -R23 ;  /* 0x000000ffff0a7224 */ /* 0x000fe200078e0a17 */
[----:B------:R-:W1:Y:S01]  /*0400*/  LDC.64 R2, c[0x0][0x398] ;  /* 0x0000e600ff027b82 */ /* 0x000e620000000a00 */
[----:B------:R-:W-:-:S03]  /*0410*/  IMAD R5, R21, R8, RZ ;  /* 0x0000000815057224 */ /* 0x000fc600078e02ff */
[----:B------:R-:W-:-:S04]  /*0420*/  VIADDMNMX.U32 R10, R10, R11, R4, PT ;  /* 0x0000000b0a0a7246 */ /* 0x000fc80003800004 */
[----:B------:R-:W-:-:S04]  /*0430*/  LOP3.LUT R4, R10, 0x1, RZ, 0xc0, !PT ;  /* 0x000000010a047812 */ /* 0x000fc800078ec0ff */
[----:B------:R-:W-:Y:S01]  /*0440*/  ISETP.NE.U32.AND P0, PT, R4, 0x1, PT ;  /* 0x000000010400780c */ /* 0x000fe20003f05070 */
[----:B0-----:R-:W-:-:S04]  /*0450*/  IMAD.WIDE R4, R5, 0x4, R6 ;  /* 0x0000000405047825 */ /* 0x001fc800078e0206 */
[----:B-1----:R-:W-:-:S08]  /*0460*/  IMAD.WIDE R2, R0, 0x4, R2 ;  /* 0x0000000400027825 */ /* 0x002fd000078e0202 */
[----:B------:R-:W-:Y:S05]  /*0470*/  @!P0 BRA `(.L_x_18) ;  /* 0x0000000000d48947 */ /* 0x000fea0003800000 */
[----:B------:R-:W-:-:S13]  /*0480*/  ISETP.NE.AND P0, PT, R23, RZ, PT ;  /* 0x000000ff1700720c */ /* 0x000fda0003f05270 */
[----:B------:R-:W-:Y:S05]  /*0490*/  @!P0 BRA `(.L_x_19) ;  /* 0x0000000000c48947 */ /* 0x000fea0003800000 */
[----:B------:R-:W0:Y:S01]  /*04a0*/  LDC.64 R12, c[0x0][0x390] ;  /* 0x0000e400ff0c7b82 */ /* 0x000e220000000a00 */
[----:B------:R-:W2:Y:S01]  /*04b0*/  LDG.E R11, desc[UR4][R2.64] ;  /* 0x00000004020b7981 */ /* 0x000ea2000c1e1900 */
[----:B0-----:R-:W-:-:S06]  /*04c0*/  IMAD.WIDE R12, R23, 0x4, R12 ;  /* 0x00000004170c7825 */ /* 0x001fcc00078e020c */
[----:B------:R-:W2:Y:S01]  /*04d0*/  LDG.E R12, desc[UR4][R12.64+-0x4] ;  /* 0xfffffc040c0c7981 */ /* 0x000ea2000c1e1900 */
[----:B------:R-:W-:Y:S02]  /*04e0*/  SHF.R.S32.HI R15, RZ, 0x1f, R23 ;  /* 0x0000001fff0f7819 */ /* 0x000fe40000011417 */
[----:B--2---:R-:W-:-:S13]  /*04f0*/  ISETP.NE.AND P0, PT, R12, R11, PT ;  /* 0x0000000b0c00720c */ /* 0x004fda0003f05270 */
[----:B------:R-:W-:Y:S05]  /*0500*/  @!P0 BRA `(.L_x_20) ;  /* 0x00000000007c8947 */ /* 0x000fea0003800000 */
[----:B------:R-:W0:Y:S01]  /*0510*/  LDC.64 R12, c[0x0][0x388] ;  /* 0x0000e200ff0c7b82 */ /* 0x000e220000000a00 */
[----:B------:R-:W-:-:S04]  /*0520*/  VIADD R8, R11, 0xffffffbf ;  /* 0xffffffbf0b087836 */ /* 0x000fc80000000000 */
[----:B------:R-:W-:-:S04]  /*0530*/  IMAD R15, R21, R8, R23 ;  /* 0x00000008150f7224 */ /* 0x000fc800078e0217 */
[----:B0-----:R-:W-:-:S06]  /*0540*/  IMAD.WIDE R14, R15, 0x4, R12 ;  /* 0x000000040f0e7825 */ /* 0x001fcc00078e020c */
[----:B------:R-:W2:Y:S02]  /*0550*/  LDG.E R15, desc[UR4][R14.64] ;  /* 0x000000040e0f7981 */ /* 0x000ea4000c1e1900 */
[----:B--2---:R-:W-:-:S13]  /*0560*/  ISETP.NE.AND P0, PT, R15, RZ, PT ;  /* 0x000000ff0f00720c */ /* 0x004fda0003f05270 */
[----:B------:R-:W-:Y:S02]  /*0570*/  @P0 IMAD.IADD R17, R15, 0x1, R24 ;  /* 0x000000010f110824 */ /* 0x000fe400078e0218 */
[----:B------:R-:W-:Y:S02]  /*0580*/  @P0 IMAD.IADD R13, R23, 0x1, R22 ;  /* 0x00000001170d0824 */ /* 0x000fe400078e0216 */
[----:B------:R-:W-:-:S04]  /*0590*/  @P0 IMAD.WIDE R16, R17, 0x4, R6 ;  /* 0x0000000411100825 */ /* 0x000fc800078e0206 */
[----:B------:R-:W-:Y:S02]  /*05a0*/  @P0 IMAD.WIDE R12, R13, 0x4, R6 ;  /* 0x000000040d0c0825 */ /* 0x000fe400078e0206 */
[----:B------:R-:W2:Y:S04]  /*05b0*/  @P0 LDG.E R16, desc[UR4][R16.64] ;  /* 0x0000000410100981 */ /* 0x000ea8000c1e1900 */
[----:B------:R-:W3:Y:S04]  /*05c0*/  @P0 LDG.E R8, desc[UR4][R12.64] ;  /* 0x000000040c080981 */ /* 0x000ee8000c1e1900 */
[----:B------:R-:W3:Y:S01]  /*05d0*/  @P0 LDG.E R11, desc[UR4][R12.64+-0x4] ;  /* 0xfffffc040c0b0981 */ /* 0x000ee2000c1e1900 */
[----:B------:R-:W-:Y:S01]  /*05e0*/  @P0 LOP3.LUT R18, RZ, R15, RZ, 0x33, !PT ;  /* 0x0000000fff120212 */ /* 0x000fe200078e33ff */
[----:B------:R-:W-:-:S03]  /*05f0*/  @P0 IMAD.WIDE R14, R21, 0x4, R12 ;  /* 0x00000004150e0825 */ /* 0x000fc600078e020c */
[----:B--2---:R-:W-:Y:S01]  /*0600*/  @P0 IADD3 R18, PT, PT, R18, R16, R23 ;  /* 0x0000001012120210 */ /* 0x004fe20007ffe017 */
[----:B------:R-:W-:-:S04]  /*0610*/  @P0 IMAD.MOV.U32 R23, RZ, RZ, R9 ;  /* 0x000000ffff170224 */ /* 0x000fc800078e0009 */
[----:B------:R-:W-:Y:S01]  /*0620*/  @!P0 IMAD.IADD R19, R23, 0x1, R22 ;  /* 0x0000000117138824 */ /* 0x000fe200078e0216 */
[----:B---3--:R-:W-:-:S03]  /*0630*/  @P0 VIMNMX3 R8, R8, R11, R18, PT ;  /* 0x0000000b0808020f */ /* 0x008fc60003800112 */
[----:B------:R-:W-:-:S04]  /*0640*/  @!P0 IMAD.WIDE R6, R19, 0x4, R6 ;  /* 0x0000000413068825 */ /* 0x000fc800078e0206 */
[----:B------:R-:W-:-:S05]  /*0650*/  @P0 VIADD R11, R8, 0x1 ;  /* 0x00000001080b0836 */ /* 0x000fca0000000000 */
[----:B------:R2:W-:Y:S04]  /*0660*/  @P0 STG.E desc[UR4][R14.64], R11 ;  /* 0x0000000b0e000986 */ /* 0x0005e8000c101904 */
[----:B------:R-:W3:Y:S04]  /*0670*/  @!P0 LDG.E R16, desc[UR4][R6.64+-0x4] ;  /* 0xfffffc0406108981 */ /* 0x000ee8000c1e1900 */
[----:B------:R-:W4:Y:S01]  /*0680*/  @!P0 LDG.E R8, desc[UR4][R6.64] ;  /* 0x0000000406088981 */ /* 0x000f22000c1e1900 */
[----:B---3--:R-:W-:Y:S01]  /*0690*/  @!P0 VIADDMNMX R13, R0, R23, R16, PT ;  /* 0x00000017000d8246 */ /* 0x008fe20003800110 */
[----:B------:R-:W-:-:S03]  /*06a0*/  @!P0 IMAD.MOV.U32 R23, RZ, RZ, R9 ;  /* 0x000000ffff178224 */ /* 0x000fc600078e0009 */
[----:B----4-:R-:W-:Y:S01]  /*06b0*/  @!P0 VIMNMX R8, PT, PT, R8, R13, PT ;  /* 0x0000000d08088248 */ /* 0x010fe20003fe0100 */
[----:B------:R-:W-:-:S04]  /*06c0*/  @!P0 IMAD.WIDE R12, R21, 0x4, R6 ;  /* 0x00000004150c8825 */ /* 0x000fc800078e0206 */
[----:B------:R-:W-:-:S05]  /*06d0*/  @!P0 VIADD R17, R8, 0x1 ;  /* 0x0000000108118836 */ /* 0x000fca0000000000 */
[----:B------:R2:W-:Y:S01]  /*06e0*/  @!P0 STG.E desc[UR4][R12.64], R17 ;  /* 0x000000110c008986 */ /* 0x0005e2000c101904 */
[----:B------:R-:W-:Y:S05]  /*06f0*/  BRA `(.L_x_18) ;  /* 0x0000000000347947 */ /* 0x000fea0003800000 */
.L_x_20:
[----:B------:R-:W0:Y:S01]  /*0700*/  LDCU.64 UR6, c[0x0][0x380] ;  /* 0x00007000ff0677ac */ /* 0x000e220008000a00 */
[----:B------:R-:W-:-:S04]  /*0710*/  IADD3 R7, P0, PT, R22, R23, RZ ;  /* 0x0000001716077210 */ /* 0x000fc80007f1e0ff */
[----:B------:R-:W-:Y:S02]  /*0720*/  LEA.HI.X.SX32 R8, R22, R15, 0x1, P0 ;  /* 0x0000000f16087211 */ /* 0x000fe400000f0eff */
[----:B0-----:R-:W-:-:S04]  /*0730*/  LEA R6, P0, R7, UR6, 0x2 ;  /* 0x0000000607067c11 */ /* 0x001fc8000f8010ff */
[----:B------:R-:W-:-:S06]  /*0740*/  LEA.HI.X R7, R7, UR7, R8, 0x2, P0 ;  /* 0x0000000707077c11 */ /* 0x000fcc00080f1408 */
[----:B------:R-:W2:Y:S01]  /*0750*/  LDG.E R7, desc[UR4][R6.64+-0x4] ;  /* 0xfffffc0406077981 */ /* 0x000ea2000c1e1900 */
[----:B------:R-:W-:-:S04]  /*0760*/  LEA R12, P0, R23, R4, 0x2 ;  /* 0x00000004170c7211 */ /* 0x000fc800078010ff */
[----:B------:R-:W-:Y:S01]  /*0770*/  LEA.HI.X R13, R23, R5, R15, 0x2, P0 ;  /* 0x00000005170d7211 */ /* 0x000fe200000f140f */
[----:B------:R-:W-:-:S04]  /*0780*/  IMAD.MOV.U32 R23, RZ, RZ, R9 ;  /* 0x000000ffff177224 */ /* 0x000fc800078e0009 */
[----:B--2---:R1:W-:Y:S01]  /*0790*/  STG.E desc[UR4][R12.64], R7 ;  /* 0x000000070c007986 */ /* 0x0043e2000c101904 */
[----:B------:R-:W-:Y:S05]  /*07a0*/  BRA `(.L_x_18) ;  /* 0x0000000000087947 */ /* 0x000fea0003800000 */
.L_x_19:
[----:B------:R0:W-:Y:S01]  /*07b0*/  STG.E desc[UR4][R4.64], R8 ;  /* 0x0000000804007986 */ /* 0x0001e2000c101904 */
[----:B------:R-:W-:-:S07]  /*07c0*/  IMAD.MOV.U32 R23, RZ, RZ, R9 ;  /* 0x000000ffff177224 */ /* 0x000fce00078e0009 */
.L_x_18:
[----:B------:R-:W-:Y:S05]  /*07d0*/  BSYNC.RECONVERGENT B0 ;  /* 0x0000000000007941 */ /* 0x000fea0003800200 */
.L_x_17:
[----:B-1----:R-:W1:Y:S01]  /*07e0*/  LDC.64 R6, c[0x0][0x380] ;  /* 0x0000e000ff067b82 */ /* 0x002e620000000a00 */
[----:B------:R-:W-:Y:S01]  /*07f0*/  ISETP.NE.AND P0, PT, R10, RZ, PT ;  /* 0x000000ff0a00720c */ /* 0x000fe20003f05270 */
[----:B------:R-:W3:Y:S01]  /*0800*/  LDCU UR10, c[0x0][0x3a0] ;  /* 0x00007400ff0a77ac */ /* 0x000ee20008000800 */
[----:B------:R-:W4:Y:S05]  /*0810*/  LDCU.64 UR8, c[0x0][0x380] ;  /* 0x00007000ff0877ac */ /* 0x000f2a0008000a00 */
[----:B0-----:R-:W0:Y:S01]  /*0820*/  LDC.64 R8, c[0x0][0x390] ;  /* 0x0000e400ff087b82 */ /* 0x001e220000000a00 */
[----:B------:R-:W0:Y:S05]  /*0830*/  LDCU.64 UR6, c[0x0][0x388] ;  /* 0x00007100ff0677ac */ /* 0x000e2a0008000a00 */
[----:B0--34-:R-:W-:Y:S05]  /*0840*/  @!P0 EXIT ;  /* 0x000000000000894d */ /* 0x019fea0003800000 */
.L_x_28:
[----:B------:R-:W-:Y:S01]  /*0850*/  ISETP.NE.AND P0, PT, R23, RZ, PT ;  /* 0x000000ff1700720c */ /* 0x000fe20003f05270 */
[----:B------:R-:W-:Y:S01]  /*0860*/  BSSY.RECONVERGENT B0, `(.L_x_21) ;  /* 0x000002c000007945 */ /* 0x000fe20003800200 */
[----:B------:R-:W-:Y:S02]  /*0870*/  SHF.R.S32.HI R25, RZ, 0x1f, R23 ;  /* 0x0000001fff197819 */ /* 0x000fe40000011417 */
[----:B0-2-4-:R-:W-:-:S04]  /*0880*/  IADD3 R11, P1, PT, R22, R23, RZ ;  /* 0x00000017160b7210 */ /* 0x015fc80007f3e0ff */
[----:B------:R-:W-:Y:S02]  /*0890*/  LEA.HI.X.SX32 R12, R22, R25, 0x1, P1 ;  /* 0x00000019160c7211 */ /* 0x000fe400008f0eff */
[----:B------:R-:W-:-:S03]  /*08a0*/  LEA R10, P1, R11, UR8, 0x2 ;  /* 0x000000080b0a7c11 */ /* 0x000fc6000f8210ff */
[----:B-1----:R-:W0:Y:S01]  /*08b0*/  @!P0 LDC R15, c[0x0][0x3a8] ;  /* 0x0000ea00ff0f8b82 */ /* 0x002e220000000800 */
[----:B------:R-:W-:Y:S01]  /*08c0*/  LEA.HI.X R11, R11, UR9, R12, 0x2, P1 ;  /* 0x000000090b0b7c11 */ /* 0x000fe200088f140c */
[----:B------:R-:W-:Y:S01]  /*08d0*/  IMAD.WIDE R12, R23, 0x4, R8 ;  /* 0x00000004170c7825 */ /* 0x000fe200078e0208 */
[----:B0-----:R0:W-:Y:S01]  /*08e0*/  @!P0 STG.E desc[UR4][R4.64], R15 ;  /* 0x0000000f04008986 */ /* 0x0011e2000c101904 */
[----:B---3--:R-:W-:Y:S06]  /*08f0*/  @!P0 BRA `(.L_x_22) ;  /* 0x0000000000888947 */ /* 0x008fec0003800000 */
[----:B------:R-:W2:Y:S04]  /*0900*/  LDG.E R14, desc[UR4][R12.64+-0x4] ;  /* 0xfffffc040c0e7981 */ /* 0x000ea8000c1e1900 */
[----:B------:R-:W2:Y:S02]  /*0910*/  LDG.E R17, desc[UR4][R2.64] ;  /* 0x0000000402117981 */ /* 0x000ea4000c1e1900 */
[----:B--2---:R-:W-:-:S13]  /*0920*/  ISETP.NE.AND P0, PT, R14, R17, PT ;  /* 0x000000110e00720c */ /* 0x004fda0003f05270 */
[----:B------:R-:W-:Y:S05]  /*0930*/  @P0 BRA `(.L_x_23) ;  /* 0x0000000000140947 */ /* 0x000fea0003800000 */
[----:B------:R-:W2:Y:S01]  /*0940*/  LDG.E R17, desc[UR4][R10.64+-0x4] ;  /* 0xfffffc040a117981 */ /* 0x000ea2000c1e1900 */
[----:B------:R-:W-:-:S04]  /*0950*/  LEA R14, P0, R23, R4, 0x2 ;  /* 0x00000004170e7211 */ /* 0x000fc800078010ff */
[----:B0-----:R-:W-:-:S05]  /*0960*/  LEA.HI.X R15, R23, R5, R25, 0x2, P0 ;  /* 0x00000005170f7211 */ /* 0x001fca00000f1419 */
[----:B--2---:R2:W-:Y:S01]  /*0970*/  STG.E desc[UR4][R14.64], R17 ;  /* 0x000000110e007986 */ /* 0x0045e2000c101904 */
[----:B------:R-:W-:Y:S05]  /*0980*/  BRA `(.L_x_22) ;  /* 0x0000000000647947 */ /* 0x000fea0003800000 */
.L_x_23:
[----:B0-----:R-:W0:Y:S01]  /*0990*/  LDC.64 R14, c[0x0][0x388] ;  /* 0x0000e200ff0e7b82 */ /* 0x001e220000000a00 */
[----:B------:R-:W-:-:S04]  /*09a0*/  VIADD R16, R17, 0xffffffbf ;  /* 0xffffffbf11107836 */ /* 0x000fc80000000000 */
[----:B------:R-:W-:-:S04]  /*09b0*/  IMAD R19, R21, R16, R23 ;  /* 0x0000001015137224 */ /* 0x000fc800078e0217 */
[----:B0-----:R-:W-:-:S05]  /*09c0*/  IMAD.WIDE R18, R19, 0x4, R14 ;  /* 0x0000000413127825 */ /* 0x001fca00078e020e */
[----:B------:R-:W2:Y:S01]  /*09d0*/  LDG.E R27, desc[UR4][R18.64] ;  /* 0x00000004121b7981 */ /* 0x000ea2000c1e1900 */
[----:B------:R-:W-:-:S04]  /*09e0*/  IMAD.IADD R15, R22, 0x1, R23 ;  /* 0x00000001160f7824 */ /* 0x000fc800078e0217 */
[----:B-1----:R-:W-:Y:S01]  /*09f0*/  IMAD.WIDE R14, R15, 0x4, R6 ;  /* 0x000000040f0e7825 */ /* 0x002fe200078e0206 */
[----:B--2---:R-:W-:-:S13]  /*0a00*/  ISETP.NE.AND P0, PT, R27, RZ, PT ;  /* 0x000000ff1b00720c */ /* 0x004fda0003f05270 */
[----:B------:R-:W2:Y:S04]  /*0a10*/  @!P0 LDG.E R17, desc[UR4][R14.64+-0x4] ;  /* 0xfffffc040e118981 */ /* 0x000ea8000c1e1900 */
[----:B------:R-:W3:Y:S01]  /*0a20*/  @!P0 LDG.E R16, desc[UR4][R14.64] ;  /* 0x000000040e108981 */ /* 0x000ee2000c1e1900 */
[----:B------:R-:W-:-:S04]  /*0a30*/  @P0 IMAD.IADD R26, R27, 0x1, R24 ;  /* 0x000000011b1a0824 */ /* 0x000fc800078e0218 */
[----:B------:R-:W-:Y:S01]  /*0a40*/  @P0 IMAD.WIDE R18, R26, 0x4, R6 ;  /* 0x000000041a120825 */ /* 0x000fe200078e0206 */
[----:B--2---:R-:W-:-:S04]  /*0a50*/  @!P0 VIADDMNMX R17, R0, R23, R17, PT ;  /* 0x0000001700118246 */ /* 0x004fc80003800111 */
[----:B---3--:R-:W-:-:S05]  /*0a60*/  @!P0 VIMNMX R16, PT, PT, R16, R17, PT ;  /* 0x0000001110108248 */ /* 0x008fca0003fe0100 */
[----:B------:R-:W-:Y:S02]  /*0a70*/  @!P0 VIADD R29, R16, 0x1 ;  /* 0x00000001101d8836 */ /* 0x000fe40000000000 */
[----:B------:R-:W-:-:S05]  /*0a80*/  IMAD.WIDE R16, R21, 0x4, R14 ;  /* 0x0000000415107825 */ /* 0x000fca00078e020e */
[----:B------:R3:W-:Y:S04]  /*0a90*/  @!P0 STG.E desc[UR4][R16.64], R29 ;  /* 0x0000001d10008986 */ /* 0x0007e8000c101904 */
[----:B------:R-:W2:Y:S04]  /*0aa0*/  @P0 LDG.E R18, desc[UR4][R18.64] ;  /* 0x0000000412120981 */ /* 0x000ea8000c1e1900 */
[----:B------:R-:W4:Y:S04]  /*0ab0*/  @P0 LDG.E R26, desc[UR4][R14.64] ;  /* 0x000000040e1a0981 */ /* 0x000f28000c1e1900 */
[----:B------:R-:W4:Y:S01]  /*0ac0*/  @P0 LDG.E R28, desc[UR4][R14.64+-0x4] ;  /* 0xfffffc040e1c0981 */ /* 0x000f22000c1e1900 */
[----:B------:R-:W-:-:S04]  /*0ad0*/  @P0 LOP3.LUT R27, RZ, R27, RZ, 0x33, !PT ;  /* 0x0000001bff1b0212 */ /* 0x000fc800078e33ff */
[----:B--2---:R-:W-:-:S04]  /*0ae0*/  @P0 IADD3 R27, PT, PT, R27, R18, R23 ;  /* 0x000000121b1b0210 */ /* 0x004fc80007ffe017 */
[----:B----4-:R-:W-:-:S05]  /*0af0*/  @P0 VIMNMX3 R26, R26, R28, R27, PT ;  /* 0x0000001c1a1a020f */ /* 0x010fca000380011b */
[----:B------:R-:W-:-:S05]  /*0b00*/  @P0 VIADD R27, R26, 0x1 ;  /* 0x000000011a1b0836 */ /* 0x000fca0000000000 */
[----:B------:R3:W-:Y:S02]  /*0b10*/  @P0 STG.E desc[UR4][R16.64], R27 ;  /* 0x0000001b10000986 */ /* 0x0007e4000c101904 */
.L_x_22:
[----:B------:R-:W-:Y:S05]  /*0b20*/  BSYNC.RECONVERGENT B0 ;  /* 0x0000000000007941 */ /* 0x000fea0003800200 */
.L_x_21:
[----:B------:R-:W-:Y:S01]  /*0b30*/  VIADD R18, R23, 0x1 ;  /* 0x0000000117127836 */ /* 0x000fe20000000000 */
[----:B------:R-:W-:Y:S04]  /*0b40*/  BSSY.RECONVERGENT B0, `(.L_x_24) ;  /* 0x000002e000007945 */ /* 0x000fe80003800200 */
[----:B------:R-:W-:-:S13]  /*0b50*/  ISETP.NE.AND P0, PT, R18, RZ, PT ;  /* 0x000000ff1200720c */ /* 0x000fda0003f05270 */
[----:B------:R-:W-:Y:S05]  /*0b60*/  @!P0 BRA `(.L_x_25) ;  /* 0x0000000000a48947 */ /* 0x000fea0003800000 */
[----:B------:R-:W4:Y:S04]  /*0b70*/  LDG.E R12, desc[UR4][R12.64] ;  /* 0x000000040c0c7981 */ /* 0x000f28000c1e1900 */
[----:B0-2---:R-:W4:Y:S02]  /*0b80*/  LDG.E R15, desc[UR4][R2.64] ;  /* 0x00000004020f7981 */ /* 0x005f24000c1e1900 */
[----:B----4-:R-:W-:-:S13]  /*0b90*/  ISETP.NE.AND P0, PT, R12, R15, PT ;  /* 0x0000000f0c00720c */ /* 0x010fda0003f05270 */
[----:B------:R-:W-:Y:S05]  /*0ba0*/  @!P0 BRA `(.L_x_26) ;  /* 0x0000000000788947 */ /* 0x000fea0003800000 */
[----:B------:R-:W-:-:S04]  /*0bb0*/  VIADD R12, R15, 0xffffffbf ;  /* 0xffffffbf0f0c7836 */ /* 0x000fc80000000000 */
[----:B------:R-:W-:-:S05]  /*0bc0*/  IMAD R12, R21, R12, RZ ;  /* 0x0000000c150c7224 */ /* 0x000fca00078e02ff */
[----:B------:R-:W-:-:S04]  /*0bd0*/  IADD3 R13, P0, PT, R12, R23, RZ ;  /* 0x000000170c0d7210 */ /* 0x000fc80007f1e0ff */
[----:B------:R-:W-:Y:S02]  /*0be0*/  LEA.HI.X.SX32 R12, R12, R25, 0x1, P0 ;  /* 0x000000190c0c7211 */ /* 0x000fe400000f0eff */
[----:B---3--:R-:W-:-:S04]  /*0bf0*/  LEA R16, P0, R13, UR6, 0x2 ;  /* 0x000000060d107c11 */ /* 0x008fc8000f8010ff */
[----:B------:R-:W-:-:S06]  /*0c00*/  LEA.HI.X R17, R13, UR7, R12, 0x2, P0 ;  /* 0x000000070d117c11 */ /* 0x000fcc00080f140c */
[----:B------:R-:W2:Y:S01]  /*0c10*/  LDG.E R17, desc[UR4][R16.64+0x4] ;  /* 0x0000040410117981 */ /* 0x000ea2000c1e1900 */
[----:B------:R-:W-:-:S04]  /*0c20*/  IMAD.IADD R13, R22, 0x1, R23 ;  /* 0x00000001160d7824 */ /* 0x000fc800078e0217 */
[----:B-1----:R-:W-:Y:S01]  /*0c30*/  IMAD.WIDE R12, R13, 0x4, R6 ;  /* 0x000000040d0c7825 */ /* 0x002fe200078e0206 */
[----:B--2---:R-:W-:-:S13]  /*0c40*/  ISETP.NE.AND P0, PT, R17, RZ, PT ;  /* 0x000000ff1100720c */ /* 0x004fda0003f05270 */
[----:B------:R-:W-:Y:S01]  /*0c50*/  @P0 IMAD.IADD R15, R17, 0x1, R24 ;  /* 0x00000001110f0824 */ /* 0x000fe200078e0218 */
[----:B------:R-:W2:Y:S03]  /*0c60*/  @P0 LDG.E R19, desc[UR4][R10.64+0x4] ;  /* 0x000004040a130981 */ /* 0x000ea6000c1e1900 */
[----:B------:R-:W-:Y:S01]  /*0c70*/  @P0 IMAD.WIDE R14, R15, 0x4, R6 ;  /* 0x000000040f0e0825 */ /* 0x000fe200078e0206 */
[----:B------:R-:W2:Y:S05]  /*0c80*/  @P0 LDG.E R26, desc[UR4][R12.64] ;  /* 0x000000040c1a0981 */ /* 0x000eaa000c1e1900 */
[----:B------:R-:W3:Y:S01]  /*0c90*/  @P0 LDG.E R15, desc[UR4][R14.64] ;  /* 0x000000040e0f0981 */ /* 0x000ee2000c1e1900 */
[----:B------:R-:W-:-:S02]  /*0ca0*/  @P0 LOP3.LUT R27, RZ, R17, RZ, 0x33, !PT ;  /* 0x00000011ff1b0212 */ /* 0x000fc400078e33ff */
[----:B------:R-:W-:-:S04]  /*0cb0*/  LEA R16, P1, R23, R4, 0x2 ;  /* 0x0000000417107211 */ /* 0x000fc800078210ff */
[----:B------:R-:W-:Y:S02]  /*0cc0*/  LEA.HI.X R17, R23, R5, R25, 0x2, P1 ;  /* 0x0000000517117211 */ /* 0x000fe400008f1419 */
[----:B---3--:R-:W-:Y:S02]  /*0cd0*/  @P0 IADD3 R27, PT, PT, R27, R15, R18 ;  /* 0x0000000f1b1b0210 */ /* 0x008fe40007ffe012 */
[----:B------:R-:W0:Y:S02]  /*0ce0*/  @!P0 LDC R15, c[0x0][0x3a8] ;  /* 0x0000ea00ff0f8b82 */ /* 0x000e240000000800 */
[----:B--2---:R-:W-:-:S05]  /*0cf0*/  @P0 VIMNMX3 R19, R19, R26, R27, PT ;  /* 0x0000001a1313020f */ /* 0x004fca000380011b */
[----:B------:R-:W-:-:S05]  /*0d00*/  @P0 VIADD R19, R19, 0x1 ;  /* 0x0000000113130836 */ /* 0x000fca0000000000 */
[----:B------:R1:W-:Y:S04]  /*0d10*/  @P0 STG.E desc[UR4][R16.64+0x4], R19 ;  /* 0x0000041310000986 */ /* 0x0003e8000c101904 */
[----:B------:R-:W0:Y:S04]  /*0d20*/  @!P0 LDG.E R26, desc[UR4][R12.64] ;  /* 0x000000040c1a8981 */ /* 0x000e28000c1e1900 */
[----:B------:R-:W2:Y:S01]  /*0d30*/  @!P0 LDG.E R14, desc[UR4][R10.64+0x4] ;  /* 0x000004040a0e8981 */ /* 0x000ea2000c1e1900 */
[----:B0-----:R-:W-:-:S04]  /*0d40*/  @!P0 VIADDMNMX R15, R23, R15, R26, PT ;  /* 0x0000000f170f8246 */ /* 0x001fc8000380011a */
[----:B--2---:R-:W-:-:S05]  /*0d50*/  @!P0 VIMNMX R14, PT, PT, R14, R15, PT ;  /* 0x0000000f0e0e8248 */ /* 0x004fca0003fe0100 */
[----:B------:R-:W-:-:S05]  /*0d60*/  @!P0 VIADD R15, R14, 0x1 ;  /* 0x000000010e0f8836 */ /* 0x000fca0000000000 */
[----:B------:R1:W-:Y:S01]  /*0d70*/  @!P0 STG.E desc[UR4][R16.64+0x4], R15 ;  /* 0x0000040f10008986 */ /* 0x0003e2000c101904 */
[----:B------:R-:W-:Y:S05]  /*0d80*/  BRA `(.L_x_27) ;  /* 0x0000000000247947 */ /* 0x000fea0003800000 */
.L_x_26:
[----:B------:R-:W-:-:S04]  /*0d90*/  IMAD.IADD R11, R22, 0x1, R23 ;  /* 0x00000001160b7824 */ /* 0x000fc800078e0217 */
[----:B-1----:R-:W-:-:S06]  /*0da0*/  IMAD.WIDE R10, R11, 0x4, R6 ;  /* 0x000000040b0a7825 */ /* 0x002fcc00078e0206 */
[----:B------:R-:W2:Y:S01]  /*0db0*/  LDG.E R11, desc[UR4][R10.64] ;  /* 0x000000040a0b7981 */ /* 0x000ea2000c1e1900 */
[----:B------:R-:W-:-:S04]  /*0dc0*/  LEA R12, P0, R23, R4, 0x2 ;  /* 0x00000004170c7211 */ /* 0x000fc800078010ff */
[----:B------:R-:W-:-:S05]  /*0dd0*/  LEA.HI.X R13, R23, R5, R25, 0x2, P0 ;  /* 0x00000005170d7211 */ /* 0x000fca00000f1419 */
[----:B--2---:R0:W-:Y:S01]  /*0de0*/  STG.E desc[UR4][R12.64+0x4], R11 ;  /* 0x0000040b0c007986 */ /* 0x0041e2000c101904 */
[----:B------:R-:W-:Y:S05]  /*0df0*/  BRA `(.L_x_27) ;  /* 0x0000000000087947 */ /* 0x000fea0003800000 */
.L_x_25:
[----:B------:R-:W4:Y:S02]  /*0e00*/  LDC R11, c[0x0][0x3a8] ;  /* 0x0000ea00ff0b7b82 */ /* 0x000f240000000800 */
[----:B----4-:R4:W-:Y:S02]  /*0e10*/  STG.E desc[UR4][R4.64], R11 ;  /* 0x0000000b04007986 */ /* 0x0109e4000c101904 */
.L_x_27:
[----:B------:R-:W-:Y:S05]  /*0e20*/  BSYNC.RECONVERGENT B0 ;  /* 0x0000000000007941 */ /* 0x000fea0003800200 */
.L_x_24:
[----:B------:R-:W-:Y:S01]  /*0e30*/  VIADD R23, R23, 0x2 ;  /* 0x0000000217177836 */ /* 0x000fe20000000000 */
[----:B------:R-:W-:-:S04]  /*0e40*/  ISETP.LT.AND P1, PT, R18, UR10, PT ;  /* 0x0000000a12007c0c */ /* 0x000fc8000bf21270 */
[----:B------:R-:W-:-:S13]  /*0e50*/  ISETP.GE.AND P0, PT, R23, R20, PT ;  /* 0x000000141700720c */ /* 0x000fda0003f06270 */
[----:B------:R-:W-:Y:S05]  /*0e60*/  @!P0 BRA P1, `(.L_x_28) ;  /* 0xfffffff800788947 */ /* 0x000fea000083ffff */
[----:B------:R-:W-:Y:S05]  /*0e70*/  EXIT ;  /* 0x000000000000794d */ /* 0x000fea0003800000 */
.L_x_29:
        /* <DEDUP_REMOVED lines=16> */
.L_x_43:


//--------------------- .text._Z9compute_XPiS_i   --------------------------
	.section	.text._Z9compute_XPiS_i,"ax",@progbits
	.align	128
        .global         _Z9compute_XPiS_i
        .type           _Z9compute_XPiS_i,@function
        .size           _Z9compute_XPiS_i,(.L_x_44 - _Z9compute_XPiS_i)
        .other          _Z9compute_XPiS_i,@"STO_CUDA_ENTRY STV_DEFAULT"
_Z9compute_XPiS_i:
.text._Z9compute_XPiS_i:
[----:B------:R-:W-:Y:S01]  /*0000*/  LDC R1, c[0x0][0x37c] ;  /* 0x0000df00ff017b82 */ /* 0x000fe20000000800 */
[----:B------:R-:W0:Y:S02]  /*0010*/  LDCU UR8, c[0x0][0x390] ;  /* 0x00007200ff0877ac */ /* 0x000e240008000800 */
[----:B0-----:R-:W-:-:S13]  /*0020*/  ISETP.LE.AND P0, PT, RZ, UR8, PT ;  /* 0x00000008ff007c0c */ /* 0x001fda000bf03270 */
[----:B------:R-:W-:Y:S05]  /*0030*/  @!P0 EXIT ;  /* 0x000000000000894d */ /* 0x000fea0003800000 */
[----:B------:R-:W0:Y:S01]  /*0040*/  S2R R0, SR_TID.X ;  /* 0x0000000000007919 */ /* 0x000e220000002100 */
[----:B------:R-:W1:Y:S01]  /*0050*/  LDC.64 R4, c[0x0][0x380] ;  /* 0x0000e000ff047b82 */ /* 0x000e620000000a00 */
[----:B------:R-:W0:Y:S01]  /*0060*/  LDCU.64 UR10, c[0x4][URZ] ;  /* 0x01000000ff0a77ac */ /* 0x000e220008000a00 */
[----:B------:R-:W-:Y:S01]  /*0070*/  IMAD.MOV.U32 R7, RZ, RZ, RZ ;  /* 0x000000ffff077224 */ /* 0x000fe200078e00ff */
[----:B------:R-:W-:Y:S02]  /*0080*/  UISETP.GE.U32.AND UP0, UPT, UR8, 0x3, UPT ;  /* 0x000000030800788c */ /* 0x000fe4000bf06070 */
[----:B------:R-:W-:Y:S01]  /*0090*/  UIADD3 UR4, UPT, UPT, UR8, 0x1, URZ ;  /* 0x0000000108047890 */ /* 0x000fe2000fffe0ff */
[----:B------:R-:W2:Y:S03]  /*00a0*/  LDCU.64 UR6, c[0x0][0x358] ;  /* 0x00006b00ff0677ac */ /* 0x000ea60008000a00 */
[----:B------:R-:W-:Y:S01]  /*00b0*/  ULOP3.LUT UR5, UR4, 0x3, URZ, 0xc0, !UPT ;  /* 0x0000000304057892 */ /* 0x000fe2000f8ec0ff */
[C---:B0-----:R-:W-:Y:S01]  /*00c0*/  IADD3 R2, P0, PT, R0.reuse, UR10, RZ ;  /* 0x0000000a00027c10 */ /* 0x041fe2000ff1e0ff */
[----:B------:R-:W-:-:S04]  /*00d0*/  IMAD R0, R0, UR8, R0 ;  /* 0x0000000800007c24 */ /* 0x000fc8000f8e0200 */
[----:B------:R-:W-:Y:S02]  /*00e0*/  IMAD.X R3, RZ, RZ, UR11, P0 ;  /* 0x0000000bff037e24 */ /* 0x000fe400080e06ff */
[----:B-1----:R-:W-:Y:S01]  /*00f0*/  IMAD.WIDE.U32 R4, R0, 0x4, R4 ;  /* 0x0000000400047825 */ /* 0x002fe200078e0004 */
[----:B--2---:R-:W-:Y:S06]  /*0100*/  BRA.U !UP0, `(.L_x_30) ;  /* 0x0000000108dc7547 */ /* 0x004fec000b800000 */
[----:B------:R-:W0:Y:S01]  /*0110*/  LDC.64 R8, c[0x0][0x380] ;  /* 0x0000e000ff087b82 */ /* 0x000e220000000a00 */
[----:B------:R-:W-:Y:S01]  /*0120*/  ULOP3.LUT UR4, UR4, 0xfffffffc, URZ, 0xc0, !UPT ;  /* 0xfffffffc04047892 */ /* 0x000fe2000f8ec0ff */
[----:B------:R-:W-:Y:S01]  /*0130*/  IMAD.MOV.U32 R17, RZ, RZ, RZ ;  /* 0x000000ffff117224 */ /* 0x000fe200078e00ff */
[----:B------:R-:W1:Y:S04]  /*0140*/  LDCU.64 UR8, c[0x0][0x380] ;  /* 0x00007000ff0877ac */ /* 0x000e680008000a00 */
[----:B------:R-:W-:Y:S01]  /*0150*/  IMAD.U32 R7, RZ, RZ, UR4 ;  /* 0x00000004ff077e24 */ /* 0x000fe2000f8e00ff */
[----:B------:R-:W2:Y:S06]  /*0160*/  LDC.64 R10, c[0x0][0x388] ;  /* 0x0000e200ff0a7b82 */ /* 0x000eac0000000a00 */
.L_x_35:
[C---:B------:R-:W-:Y:S01]  /*0170*/  ISETP.NE.AND P0, PT, R17.reuse, RZ, PT ;  /* 0x000000ff1100720c */ /* 0x040fe20003f05270 */
[----:B--2---:R-:W-:Y:S01]  /*0180*/  IMAD.WIDE R14, R17, 0x4, R10 ;  /* 0x00000004110e7825 */ /* 0x004fe200078e020a */
[----:B---3--:R-:W-:Y:S02]  /*0190*/  SHF.R.S32.HI R13, RZ, 0x1f, R17 ;  /* 0x0000001fff0d7819 */ /* 0x008fe40000011411 */
[----:B------:R-:W-:-:S04]  /*01a0*/  IADD3 R6, P1, PT, R0, R17, RZ ;  /* 0x0000001100067210 */ /* 0x000fc80007f3e0ff */
[----:B------:R-:W-:Y:S02]  /*01b0*/  LEA.HI.X.SX32 R13, R0, R13, 0x1, P1 ;  /* 0x0000000d000d7211 */ /* 0x000fe400008f0eff */
[----:B-1----:R-:W-:-:S03]  /*01c0*/  LEA R12, P1, R6, UR8, 0x2 ;  /* 0x00000008060c7c11 */ /* 0x002fc6000f8210ff */
[----:B------:R1:W-:Y:S01]  /*01d0*/  @!P0 STG.E desc[UR6][R4.64], RZ ;  /* 0x000000ff04008986 */ /* 0x0003e2000c101906 */
[----:B------:R-:W-:Y:S01]  /*01e0*/  LEA.HI.X R13, R6, UR9, R13, 0x2, P1 ;  /* 0x00000009060d7c11 */ /* 0x000fe200088f140d */
[----:B------:R-:W-:Y:S08]  /*01f0*/  @!P0 BRA `(.L_x_31) ;  /* 0x0000000000208947 */ /* 0x000ff00003800000 */
[----:B------:R-:W2:Y:S04]  /*0200*/  LDG.E R6, desc[UR6][R14.64+-0x4] ;  /* 0xfffffc060e067981 */ /* 0x000ea8000c1e1900 */
[----:B------:R-:W2:Y:S02]  /*0210*/  LDG.E.S8 R19, desc[UR6][R2.64] ;  /* 0x0000000602137981 */ /* 0x000ea4000c1e1300 */
[----:B--2---:R-:W-:Y:S01]  /*0220*/  ISETP.NE.AND P0, PT, R6, R19, PT ;  /* 0x000000130600720c */ /* 0x004fe20003f05270 */
[----:B------:R-:W-:-:S04]  /*0230*/  IMAD.IADD R19, R0, 0x1, R17 ;  /* 0x0000000100137824 */ /* 0x000fc800078e0211 */
[----:B0-----:R-:W-:-:S08]  /*0240*/  IMAD.WIDE.U32 R18, R19, 0x4, R8 ;  /* 0x0000000413127825 */ /* 0x001fd000078e0008 */
[----:B------:R2:W-:Y:S04]  /*0250*/  @!P0 STG.E desc[UR6][R18.64], R17 ;  /* 0x0000001112008986 */ /* 0x0005e8000c101906 */
[----:B------:R-:W3:Y:S04]  /*0260*/  @P0 LDG.E R21, desc[UR6][R12.64+-0x4] ;  /* 0xfffffc060c150981 */ /* 0x000ee8000c1e1900 */
[----:B---3--:R2:W-:Y:S02]  /*0270*/  @P0 STG.E desc[UR6][R18.64], R21 ;  /* 0x0000001512000986 */ /* 0x0085e4000c101906 */
.L_x_31:
[----:B------:R-:W3:Y:S04]  /*0280*/  LDG.E R6, desc[UR6][R14.64] ;  /* 0x000000060e067981 */ /* 0x000ee8000c1e1900 */
[----:B--2---:R-:W3:Y:S02]  /*0290*/  LDG.E.S8 R19, desc[UR6][R2.64] ;  /* 0x0000000602137981 */ /* 0x004ee4000c1e1300 */
[----:B---3--:R-:W-:-:S13]  /*02a0*/  ISETP.NE.AND P0, PT, R6, R19, PT ;  /* 0x000000130600720c */ /* 0x008fda0003f05270 */
[----:B------:R-:W2:Y:S01]  /*02b0*/  @P0 LDC.64 R20, c[0x0][0x380] ;  /* 0x0000e000ff140b82 */ /* 0x000ea20000000a00 */
[----:B------:R-:W-:-:S04]  /*02c0*/  @P0 IMAD.IADD R19, R0, 0x1, R17 ;  /* 0x0000000100130824 */ /* 0x000fc800078e0211 */
[----:B--2---:R-:W-:-:S06]  /*02d0*/  @P0 IMAD.WIDE R20, R19, 0x4, R20 ;  /* 0x0000000413140825 */ /* 0x004fcc00078e0214 */
[----:B------:R-:W2:Y:S01]  /*02e0*/  @P0 LDG.E R21, desc[UR6][R20.64] ;  /* 0x0000000614150981 */ /* 0x000ea2000c1e1900 */
[----:B------:R-:W-:-:S04]  /*02f0*/  IMAD.WIDE.U32 R18, R17, 0x4, R4 ;  /* 0x0000000411127825 */ /* 0x000fc800078e0004 */
[----:B------:R-:W-:Y:S01]  /*0300*/  @!P0 VIADD R23, R17, 0x1 ;  /* 0x0000000111178836 */ /* 0x000fe20000000000 */
[----:B--2---:R2:W-:Y:S04]  /*0310*/  @P0 STG.E desc[UR6][R18.64+0x4], R21 ;  /* 0x0000041512000986 */ /* 0x0045e8000c101906 */
[----:B------:R2:W-:Y:S04]  /*0320*/  @!P0 STG.E desc[UR6][R18.64+0x4], R23 ;  /* 0x0000041712008986 */ /* 0x0005e8000c101906 */
[----:B------:R-:W3:Y:S04]  /*0330*/  LDG.E R6, desc[UR6][R14.64+0x4] ;  /* 0x000004060e067981 */ /* 0x000ee8000c1e1900 */
[----:B------:R-:W3:Y:S02]  /*0340*/  LDG.E.S8 R25, desc[UR6][R2.64] ;  /* 0x0000000602197981 */ /* 0x000ee4000c1e1300 */
[----:B---3--:R-:W-:-:S13]  /*0350*/  ISETP.NE.AND P0, PT, R6, R25, PT ;  /* 0x000000190600720c */ /* 0x008fda0003f05270 */
[----:B------:R-:W3:Y:S01]  /*0360*/  @P0 LDG.E R25, desc[UR6][R12.64+0x4] ;  /* 0x000004060c190981 */ /* 0x000ee2000c1e1900 */
[----:B------:R-:W-:-:S03]  /*0370*/  @!P0 VIADD R27, R17, 0x2 ;  /* 0x00000002111b8836 */ /* 0x000fc60000000000 */
[----:B---3--:R2:W-:Y:S04]  /*0380*/  @P0 STG.E desc[UR6][R18.64+0x8], R25 ;  /* 0x0000081912000986 */ /* 0x0085e8000c101906 */
[----:B------:R2:W-:Y:S04]  /*0390*/  @!P0 STG.E desc[UR6][R18.64+0x8], R27 ;  /* 0x0000081b12008986 */ /* 0x0005e8000c101906 */
[----:B------:R-:W3:Y:S04]  /*03a0*/  LDG.E R6, desc[UR6][R14.64+0x8] ;  /* 0x000008060e067981 */ /* 0x000ee8000c1e1900 */
[----:B------:R-:W3:Y:S01]  /*03b0*/  LDG.E.S8 R29, desc[UR6][R2.64] ;  /* 0x00000006021d7981 */ /* 0x000ee2000c1e1300 */
[----:B------:R-:W-:Y:S01]  /*03c0*/  BSSY.RECONVERGENT B0, `(.L_x_32) ;  /* 0x0000008000007945 */ /* 0x000fe20003800200 */
[----:B---3--:R-:W-:-:S13]  /*03d0*/  ISETP.NE.AND P0, PT, R6, R29, PT ;  /* 0x0000001d0600720c */ /* 0x008fda0003f05270 */
[----:B--2---:R-:W-:Y:S05]  /*03e0*/  @!P0 BRA `(.L_x_33) ;  /* 0x00000000000c8947 */ /* 0x004fea0003800000 */
[----:B------:R-:W2:Y:S04]  /*03f0*/  LDG.E R13, desc[UR6][R12.64+0x8] ;  /* 0x000008060c0d7981 */ /* 0x000ea8000c1e1900 */
[----:B--2---:R2:W-:Y:S01]  /*0400*/  STG.E desc[UR6][R18.64+0xc], R13 ;  /* 0x00000c0d12007986 */ /* 0x0045e2000c101906 */
[----:B------:R-:W-:Y:S05]  /*0410*/  BRA `(.L_x_34) ;  /* 0x0000000000087947 */ /* 0x000fea0003800000 */
.L_x_33:
[----:B------:R-:W-:-:S05]  /*0420*/  VIADD R13, R17, 0x3 ;  /* 0x00000003110d7836 */ /* 0x000fca0000000000 */
[----:B------:R3:W-:Y:S02]  /*0430*/  STG.E desc[UR6][R18.64+0xc], R13 ;  /* 0x00000c0d12007986 */ /* 0x0007e4000c101906 */
.L_x_34:
[----:B------:R-:W-:Y:S05]  /*0440*/  BSYNC.RECONVERGENT B0 ;  /* 0x0000000000007941 */ /* 0x000fea0003800200 */
.L_x_32:
[----:B------:R-:W-:-:S05]  /*0450*/  VIADD R17, R17, 0x4 ;  /* 0x0000000411117836 */ /* 0x000fca0000000000 */
[----:B------:R-:W-:-:S13]  /*0460*/  ISETP.NE.AND P0, PT, R17, R7, PT ;  /* 0x000000071100720c */ /* 0x000fda0003f05270 */
[----:B------:R-:W-:Y:S05]  /*0470*/  @P0 BRA `(.L_x_35) ;  /* 0xfffffffc003c0947 */ /* 0x000fea000383ffff */
.L_x_30:
[----:B------:R-:W-:-:S13]  /*0480*/  ISETP.NE.AND P0, PT, RZ, UR5, PT ;  /* 0x00000005ff007c0c */ /* 0x000fda000bf05270 */
[----:B------:R-:W-:Y:S05]  /*0490*/  @!P0 EXIT ;  /* 0x000000000000894d */ /* 0x000fea0003800000 */
[----:B------:R-:W4:Y:S01]  /*04a0*/  LDC.64 R14, c[0x0][0x388] ;  /* 0x0000e200ff0e7b82 */ /* 0x000f220000000a00 */
[----:B------:R-:W-:-:S07]  /*04b0*/  UIADD3 UR4, UPT, UPT, -UR5, URZ, URZ ;  /* 0x000000ff05047290 */ /* 0x000fce000fffe1ff */
[----:B------:R-:W5:Y:S08]  /*04c0*/  LDC.64 R16, c[0x0][0x380] ;  /* 0x0000e000ff107b82 */ /* 0x000f700000000a00 */
[----:B0-----:R-:W0:Y:S01]  /*04d0*/  LDC.64 R8, c[0x0][0x380] ;  /* 0x0000e000ff087b82 */ /* 0x001e220000000a00 */
[----:B----4-:R-:W-:Y:S02]  /*04e0*/  IADD3 R14, P1, PT, R14, -0x4, RZ ;  /* 0xfffffffc0e0e7810 */ /* 0x010fe40007f3e0ff */
[----:B-----5:R-:W-:-:S02]  /*04f0*/  IADD3 R6, P0, PT, R16, -0x4, RZ ;  /* 0xfffffffc10067810 */ /* 0x020fc40007f1e0ff */
[----:B------:R-:W-:Y:S01]  /*0500*/  IADD3.X R16, PT, PT, R15, -0x1, RZ, P1, !PT ;  /* 0xffffffff0f107810 */ /* 0x000fe20000ffe4ff */
[----:B------:R-:W-:Y:S01]  /*0510*/  IMAD.IADD R15, R0, 0x1, R7 ;  /* 0x00000001000f7824 */ /* 0x000fe200078e0207 */
[----:B------:R-:W-:-:S09]  /*0520*/  IADD3.X R17, PT, PT, R17, -0x1, RZ, P0, !PT ;  /* 0xffffffff11117810 */ /* 0x000fd200007fe4ff */
.L_x_40:
[----:B------:R-:W-:Y:S01]  /*0530*/  ISETP.NE.AND P0, PT, R7, RZ, PT ;  /* 0x000000ff0700720c */ /* 0x000fe20003f05270 */
[----:B------:R-:W-:Y:S01]  /*0540*/  UIADD3 UR4, UPT, UPT, UR4, 0x1, URZ ;  /* 0x0000000104047890 */ /* 0x000fe2000fffe0ff */
[----:B------:R-:W-:Y:S03]  /*0550*/  BSSY.RECONVERGENT B0, `(.L_x_36) ;  /* 0x0000016000007945 */ /* 0x000fe60003800200 */
[----:B------:R-:W-:-:S08]  /*0560*/  UISETP.NE.AND UP0, UPT, UR4, URZ, UPT ;  /* 0x000000ff0400728c */ /* 0x000fd0000bf05270 */
[----:B----4-:R-:W-:Y:S05]  /*0570*/  @!P0 BRA `(.L_x_37) ;  /* 0x0000000000488947 */ /* 0x010fea0003800000 */
[----:B--23--:R-:W-:Y:S01]  /*0580*/  SHF.R.S32.HI R19, RZ, 0x1f, R7 ;  /* 0x0000001fff137819 */ /* 0x00cfe20000011407 */
[----:B------:R-:W2:Y:S01]  /*0590*/  LDG.E.S8 R13, desc[UR6][R2.64] ;  /* 0x00000006020d7981 */ /* 0x000ea2000c1e1300 */
[----:B------:R-:W-:-:S04]  /*05a0*/  LEA R10, P0, R7, R14, 0x2 ;  /* 0x0000000e070a7211 */ /* 0x000fc800078010ff */
[----:B------:R-:W-:-:S05]  /*05b0*/  LEA.HI.X R11, R7, R16, R19, 0x2, P0 ;  /* 0x00000010070b7211 */ /* 0x000fca00000f1413 */
[----:B------:R-:W2:Y:S02]  /*05c0*/  LDG.E R10, desc[UR6][R10.64] ;  /* 0x000000060a0a7981 */ /* 0x000ea4000c1e1900 */
[----:B--2---:R-:W-:-:S13]  /*05d0*/  ISETP.NE.AND P0, PT, R10, R13, PT ;  /* 0x0000000d0a00720c */ /* 0x004fda0003f05270 */
[----:B------:R-:W-:Y:S05]  /*05e0*/  @!P0 BRA `(.L_x_38) ;  /* 0x0000000000208947 */ /* 0x000fea0003800000 */
[----:B------:R-:W-:-:S04]  /*05f0*/  IADD3 R11, P0, PT, R0, R7, RZ ;  /* 0x00000007000b7210 */ /* 0x000fc80007f1e0ff */
[----:B------:R-:W-:Y:S02]  /*0600*/  LEA.HI.X.SX32 R10, R0, R19, 0x1, P0 ;  /* 0x00000013000a7211 */ /* 0x000fe400000f0eff */
[----:B------:R-:W-:-:S04]  /*0610*/  LEA R12, P0, R11, R6, 0x2 ;  /* 0x000000060b0c7211 */ /* 0x000fc800078010ff */
[----:B------:R-:W-:-:S06]  /*0620*/  LEA.HI.X R13, R11, R17, R10, 0x2, P0 ;  /* 0x000000110b0d7211 */ /* 0x000fcc00000f140a */
[----:B------:R-:W2:Y:S01]  /*0630*/  LDG.E R13, desc[UR6][R12.64] ;  /* 0x000000060c0d7981 */ /* 0x000ea2000c1e1900 */
[----:B0-----:R-:W-:-:S05]  /*0640*/  IMAD.WIDE.U32 R10, R15, 0x4, R8 ;  /* 0x000000040f0a7825 */ /* 0x001fca00078e0008 */
[----:B--2---:R0:W-:Y:S01]  /*0650*/  STG.E desc[UR6][R10.64], R13 ;  /* 0x0000000d0a007986 */ /* 0x0041e2000c101906 */
[----:B------:R-:W-:Y:S05]  /*0660*/  BRA `(.L_x_39) ;  /* 0x0000000000107947 */ /* 0x000fea0003800000 */
.L_x_38:
[----:B0-----:R-:W-:-:S05]  /*0670*/  IMAD.WIDE.U32 R10, R15, 0x4, R8 ;  /* 0x000000040f0a7825 */ /* 0x001fca00078e0008 */
[----:B------:R0:W-:Y:S01]  /*0680*/  STG.E desc[UR6][R10.64], R7 ;  /* 0x000000070a007986 */ /* 0x0001e2000c101906 */
[----:B------:R-:W-:Y:S05]  /*0690*/  BRA `(.L_x_39) ;  /* 0x0000000000047947 */ /* 0x000fea0003800000 */
.L_x_37:
[----:B------:R4:W-:Y:S02]  /*06a0*/  STG.E desc[UR6][R4.64], RZ ;  /* 0x000000ff04007986 */ /* 0x0009e4000c101906 */
.L_x_39:
[----:B------:R-:W-:Y:S05]  /*06b0*/  BSYNC.RECONVERGENT B0 ;  /* 0x0000000000007941 */ /* 0x000fea0003800200 */
.L_x_36:
[----:B0-----:R-:W-:Y:S02]  /*06c0*/  VIADD R7, R7, 0x1 ;  /* 0x0000000107077836 */ /* 0x001fe40000000000 */
[----:B------:R-:W-:Y:S01]  /*06d0*/  VIADD R15, R15, 0x1 ;  /* 0x000000010f0f7836 */ /* 0x000fe20000000000 */
[----:B------:R-:W-:Y:S06]  /*06e0*/  BRA.U UP0, `(.L_x_40) ;  /* 0xfffffffd00907547 */ /* 0x000fec000b83ffff */
[----:B------:R-:W-:Y:S05]  /*06f0*/  EXIT ;  /* 0x000000000000794d */ /* 0x000fea0003800000 */
.L_x_41:
        /* <DEDUP_REMOVED lines=16> */
.L_x_44:


//--------------------- .nv.global.init           --------------------------
	.section	.nv.global.init,"aw",@progbits
.nv.global.init:
	.type		POSSIBLE_CHAR,@object
	.size		POSSIBLE_CHAR,(.L_0 - POSSIBLE_CHAR)
POSSIBLE_CHAR:
        /*0000*/ 	.byte	0x41, 0x42, 0x43, 0x44, 0x45, 0x46, 0x47, 0x48, 0x49, 0x4a, 0x4b, 0x4c, 0x4d, 0x4e, 0x4f, 0x50
        /*0010*/ 	.byte	0x51, 0x52, 0x53, 0x54, 0x55, 0x56, 0x57, 0x58, 0x59, 0x5a, 0x00
.L_0:


//--------------------- .nv.shared.reserved.0     --------------------------
	.section	.nv.shared.reserved.0,"aw",@nobits
	.weak		__nv_reservedSMEM_offset_0_alias
	.size		__nv_reservedSMEM_offset_0_alias, 0, 64
	.other		__nv_reservedSMEM_offset_0_alias,@"STO_CUDA_RESERVED_SHARED STV_DEFAULT"
__nv_reservedSMEM_offset_0_alias:
	.zero		0
	.zero		64


//--------------------- .nv.constant0._Z25compute_Dist_with_shufflePiS_S_S_iii --------------------------
	.section	.nv.constant0._Z25compute_Dist_with_shufflePiS_S_S_iii,"a",@progbits
	.sectionflags	@""
	.align	4
.nv.constant0._Z25compute_Dist_with_shufflePiS_S_S_iii:
	.zero		940


//--------------------- .nv.constant0._Z12compute_DistPiS_S_S_iii --------------------------
	.section	.nv.constant0._Z12compute_DistPiS_S_S_iii,"a",@progbits
	.sectionflags	@""
	.align	4
.nv.constant0._Z12compute_DistPiS_S_S_iii:
	.zero		940


//--------------------- .nv.constant0._Z9compute_XPiS_i --------------------------
	.section	.nv.constant0._Z9compute_XPiS_i,"a",@progbits
	.sectionflags	@""
	.align	4
.nv.constant0._Z9compute_XPiS_i:
	.zero		916


//--------------------- SYMBOLS --------------------------

	.type		.nv.reservedSmem.offset0,@object
	.size		.nv.reservedSmem.offset0,0x4
